//
// Generated by NVIDIA NVVM Compiler
//
// Compiler Build ID: CL-36424714
// Cuda compilation tools, release 13.0, V13.0.88
// Based on NVVM 20.0.0
//

.version 9.0
.target sm_100
.address_size 64

.func  (.param .b32 func_retval0) _ZN6Class09doTheMathEff
(
	.param .b64 _ZN6Class09doTheMathEff_param_0,
	.param .b32 _ZN6Class09doTheMathEff_param_1,
	.param .b32 _ZN6Class09doTheMathEff_param_2
)
;
.func  (.param .b32 func_retval0) _ZN6Class19doTheMathEff
(
	.param .b64 _ZN6Class19doTheMathEff_param_0,
	.param .b32 _ZN6Class19doTheMathEff_param_1,
	.param .b32 _ZN6Class19doTheMathEff_param_2
)
;
.func  (.param .b32 func_retval0) _ZN6Class29doTheMathEff
(
	.param .b64 _ZN6Class29doTheMathEff_param_0,
	.param .b32 _ZN6Class29doTheMathEff_param_1,
	.param .b32 _ZN6Class29doTheMathEff_param_2
)
;
.func  (.param .b32 func_retval0) _ZN6Class39doTheMathEff
(
	.param .b64 _ZN6Class39doTheMathEff_param_0,
	.param .b32 _ZN6Class39doTheMathEff_param_1,
	.param .b32 _ZN6Class39doTheMathEff_param_2
)
;
.func  (.param .b32 func_retval0) _ZN6Class49doTheMathEff
(
	.param .b64 _ZN6Class49doTheMathEff_param_0,
	.param .b32 _ZN6Class49doTheMathEff_param_1,
	.param .b32 _ZN6Class49doTheMathEff_param_2
)
;
.func  (.param .b32 func_retval0) _ZN6Class59doTheMathEff
(
	.param .b64 _ZN6Class59doTheMathEff_param_0,
	.param .b32 _ZN6Class59doTheMathEff_param_1,
	.param .b32 _ZN6Class59doTheMathEff_param_2
)
;
.func  (.param .b32 func_retval0) _ZN6Class69doTheMathEff
(
	.param .b64 _ZN6Class69doTheMathEff_param_0,
	.param .b32 _ZN6Class69doTheMathEff_param_1,
	.param .b32 _ZN6Class69doTheMathEff_param_2
)
;
.func  (.param .b32 func_retval0) _ZN6Class79doTheMathEff
(
	.param .b64 _ZN6Class79doTheMathEff_param_0,
	.param .b32 _ZN6Class79doTheMathEff_param_1,
	.param .b32 _ZN6Class79doTheMathEff_param_2
)
;
.func  (.param .b32 func_retval0) _ZN6Class89doTheMathEff
(
	.param .b64 _ZN6Class89doTheMathEff_param_0,
	.param .b32 _ZN6Class89doTheMathEff_param_1,
	.param .b32 _ZN6Class89doTheMathEff_param_2
)
;
.func  (.param .b32 func_retval0) _ZN6Class99doTheMathEff
(
	.param .b64 _ZN6Class99doTheMathEff_param_0,
	.param .b32 _ZN6Class99doTheMathEff_param_1,
	.param .b32 _ZN6Class99doTheMathEff_param_2
)
;
.func  (.param .b32 func_retval0) _ZN7Class109doTheMathEff
(
	.param .b64 _ZN7Class109doTheMathEff_param_0,
	.param .b32 _ZN7Class109doTheMathEff_param_1,
	.param .b32 _ZN7Class109doTheMathEff_param_2
)
;
.func  (.param .b32 func_retval0) _ZN7Class119doTheMathEff
(
	.param .b64 _ZN7Class119doTheMathEff_param_0,
	.param .b32 _ZN7Class119doTheMathEff_param_1,
	.param .b32 _ZN7Class119doTheMathEff_param_2
)
;
.func  (.param .b32 func_retval0) _ZN7Class129doTheMathEff
(
	.param .b64 _ZN7Class129doTheMathEff_param_0,
	.param .b32 _ZN7Class129doTheMathEff_param_1,
	.param .b32 _ZN7Class129doTheMathEff_param_2
)
;
.func  (.param .b32 func_retval0) _ZN7Class139doTheMathEff
(
	.param .b64 _ZN7Class139doTheMathEff_param_0,
	.param .b32 _ZN7Class139doTheMathEff_param_1,
	.param .b32 _ZN7Class139doTheMathEff_param_2
)
;
.func  (.param .b32 func_retval0) _ZN7Class149doTheMathEff
(
	.param .b64 _ZN7Class149doTheMathEff_param_0,
	.param .b32 _ZN7Class149doTheMathEff_param_1,
	.param .b32 _ZN7Class149doTheMathEff_param_2
)
;
.func  (.param .b32 func_retval0) _ZN7Class159doTheMathEff
(
	.param .b64 _ZN7Class159doTheMathEff_param_0,
	.param .b32 _ZN7Class159doTheMathEff_param_1,
	.param .b32 _ZN7Class159doTheMathEff_param_2
)
;
.func  (.param .b32 func_retval0) _ZN7Class169doTheMathEff
(
	.param .b64 _ZN7Class169doTheMathEff_param_0,
	.param .b32 _ZN7Class169doTheMathEff_param_1,
	.param .b32 _ZN7Class169doTheMathEff_param_2
)
;
.func  (.param .b32 func_retval0) _ZN7Class179doTheMathEff
(
	.param .b64 _ZN7Class179doTheMathEff_param_0,
	.param .b32 _ZN7Class179doTheMathEff_param_1,
	.param .b32 _ZN7Class179doTheMathEff_param_2
)
;
.func  (.param .b32 func_retval0) _ZN7Class189doTheMathEff
(
	.param .b64 _ZN7Class189doTheMathEff_param_0,
	.param .b32 _ZN7Class189doTheMathEff_param_1,
	.param .b32 _ZN7Class189doTheMathEff_param_2
)
;
.func  (.param .b32 func_retval0) _ZN7Class199doTheMathEff
(
	.param .b64 _ZN7Class199doTheMathEff_param_0,
	.param .b32 _ZN7Class199doTheMathEff_param_1,
	.param .b32 _ZN7Class199doTheMathEff_param_2
)
;
.func  (.param .b32 func_retval0) _ZN7Class209doTheMathEff
(
	.param .b64 _ZN7Class209doTheMathEff_param_0,
	.param .b32 _ZN7Class209doTheMathEff_param_1,
	.param .b32 _ZN7Class209doTheMathEff_param_2
)
;
.func  (.param .b32 func_retval0) _ZN7Class219doTheMathEff
(
	.param .b64 _ZN7Class219doTheMathEff_param_0,
	.param .b32 _ZN7Class219doTheMathEff_param_1,
	.param .b32 _ZN7Class219doTheMathEff_param_2
)
;
.func  (.param .b32 func_retval0) _ZN7Class229doTheMathEff
(
	.param .b64 _ZN7Class229doTheMathEff_param_0,
	.param .b32 _ZN7Class229doTheMathEff_param_1,
	.param .b32 _ZN7Class229doTheMathEff_param_2
)
;
.func  (.param .b32 func_retval0) _ZN7Class239doTheMathEff
(
	.param .b64 _ZN7Class239doTheMathEff_param_0,
	.param .b32 _ZN7Class239doTheMathEff_param_1,
	.param .b32 _ZN7Class239doTheMathEff_param_2
)
;
.func  (.param .b32 func_retval0) _ZN7Class249doTheMathEff
(
	.param .b64 _ZN7Class249doTheMathEff_param_0,
	.param .b32 _ZN7Class249doTheMathEff_param_1,
	.param .b32 _ZN7Class249doTheMathEff_param_2
)
;
.func  (.param .b32 func_retval0) _ZN7Class259doTheMathEff
(
	.param .b64 _ZN7Class259doTheMathEff_param_0,
	.param .b32 _ZN7Class259doTheMathEff_param_1,
	.param .b32 _ZN7Class259doTheMathEff_param_2
)
;
.func  (.param .b32 func_retval0) _ZN7Class269doTheMathEff
(
	.param .b64 _ZN7Class269doTheMathEff_param_0,
	.param .b32 _ZN7Class269doTheMathEff_param_1,
	.param .b32 _ZN7Class269doTheMathEff_param_2
)
;
.func  (.param .b32 func_retval0) _ZN7Class279doTheMathEff
(
	.param .b64 _ZN7Class279doTheMathEff_param_0,
	.param .b32 _ZN7Class279doTheMathEff_param_1,
	.param .b32 _ZN7Class279doTheMathEff_param_2
)
;
.func  (.param .b32 func_retval0) _ZN7Class289doTheMathEff
(
	.param .b64 _ZN7Class289doTheMathEff_param_0,
	.param .b32 _ZN7Class289doTheMathEff_param_1,
	.param .b32 _ZN7Class289doTheMathEff_param_2
)
;
.func  (.param .b32 func_retval0) _ZN7Class299doTheMathEff
(
	.param .b64 _ZN7Class299doTheMathEff_param_0,
	.param .b32 _ZN7Class299doTheMathEff_param_1,
	.param .b32 _ZN7Class299doTheMathEff_param_2
)
;
.func  (.param .b32 func_retval0) _ZN7Class309doTheMathEff
(
	.param .b64 _ZN7Class309doTheMathEff_param_0,
	.param .b32 _ZN7Class309doTheMathEff_param_1,
	.param .b32 _ZN7Class309doTheMathEff_param_2
)
;
.func  (.param .b32 func_retval0) _ZN7Class319doTheMathEff
(
	.param .b64 _ZN7Class319doTheMathEff_param_0,
	.param .b32 _ZN7Class319doTheMathEff_param_1,
	.param .b32 _ZN7Class319doTheMathEff_param_2
)
;
.extern .func  (.param .b64 func_retval0) malloc
(
	.param .b64 malloc_param_0
)
;
.global .align 8 .u64 _ZTV6Class0[3] = {0, 0, _ZN6Class09doTheMathEff};
.global .align 8 .u64 _ZTV6Class1[3] = {0, 0, _ZN6Class19doTheMathEff};
.global .align 8 .u64 _ZTV6Class2[3] = {0, 0, _ZN6Class29doTheMathEff};
.global .align 8 .u64 _ZTV6Class3[3] = {0, 0, _ZN6Class39doTheMathEff};
.global .align 8 .u64 _ZTV6Class4[3] = {0, 0, _ZN6Class49doTheMathEff};
.global .align 8 .u64 _ZTV6Class5[3] = {0, 0, _ZN6Class59doTheMathEff};
.global .align 8 .u64 _ZTV6Class6[3] = {0, 0, _ZN6Class69doTheMathEff};
.global .align 8 .u64 _ZTV6Class7[3] = {0, 0, _ZN6Class79doTheMathEff};
.global .align 8 .u64 _ZTV6Class8[3] = {0, 0, _ZN6Class89doTheMathEff};
.global .align 8 .u64 _ZTV6Class9[3] = {0, 0, _ZN6Class99doTheMathEff};
.global .align 8 .u64 _ZTV7Class10[3] = {0, 0, _ZN7Class109doTheMathEff};
.global .align 8 .u64 _ZTV7Class11[3] = {0, 0, _ZN7Class119doTheMathEff};
.global .align 8 .u64 _ZTV7Class12[3] = {0, 0, _ZN7Class129doTheMathEff};
.global .align 8 .u64 _ZTV7Class13[3] = {0, 0, _ZN7Class139doTheMathEff};
.global .align 8 .u64 _ZTV7Class14[3] = {0, 0, _ZN7Class149doTheMathEff};
.global .align 8 .u64 _ZTV7Class15[3] = {0, 0, _ZN7Class159doTheMathEff};
.global .align 8 .u64 _ZTV7Class16[3] = {0, 0, _ZN7Class169doTheMathEff};
.global .align 8 .u64 _ZTV7Class17[3] = {0, 0, _ZN7Class179doTheMathEff};
.global .align 8 .u64 _ZTV7Class18[3] = {0, 0, _ZN7Class189doTheMathEff};
.global .align 8 .u64 _ZTV7Class19[3] = {0, 0, _ZN7Class199doTheMathEff};
.global .align 8 .u64 _ZTV7Class20[3] = {0, 0, _ZN7Class209doTheMathEff};
.global .align 8 .u64 _ZTV7Class21[3] = {0, 0, _ZN7Class219doTheMathEff};
.global .align 8 .u64 _ZTV7Class22[3] = {0, 0, _ZN7Class229doTheMathEff};
.global .align 8 .u64 _ZTV7Class23[3] = {0, 0, _ZN7Class239doTheMathEff};
.global .align 8 .u64 _ZTV7Class24[3] = {0, 0, _ZN7Class249doTheMathEff};
.global .align 8 .u64 _ZTV7Class25[3] = {0, 0, _ZN7Class259doTheMathEff};
.global .align 8 .u64 _ZTV7Class26[3] = {0, 0, _ZN7Class269doTheMathEff};
.global .align 8 .u64 _ZTV7Class27[3] = {0, 0, _ZN7Class279doTheMathEff};
.global .align 8 .u64 _ZTV7Class28[3] = {0, 0, _ZN7Class289doTheMathEff};
.global .align 8 .u64 _ZTV7Class29[3] = {0, 0, _ZN7Class299doTheMathEff};
.global .align 8 .u64 _ZTV7Class30[3] = {0, 0, _ZN7Class309doTheMathEff};
.global .align 8 .u64 _ZTV7Class31[3] = {0, 0, _ZN7Class319doTheMathEff};

.func  (.param .b32 func_retval0) _ZN6Class09doTheMathEff(
	.param .b64 _ZN6Class09doTheMathEff_param_0,
	.param .b32 _ZN6Class09doTheMathEff_param_1,
	.param .b32 _ZN6Class09doTheMathEff_param_2
)
{
	.reg .b32 	%f<4>;

	ld.param.f32 	%f1, [_ZN6Class09doTheMathEff_param_1];
	ld.param.f32 	%f2, [_ZN6Class09doTheMathEff_param_2];
	add.f32 	%f3, %f1, %f2;
	st.param.f32 	[func_retval0], %f3;
	ret;

}
.func  (.param .b32 func_retval0) _ZN6Class19doTheMathEff(
	.param .b64 _ZN6Class19doTheMathEff_param_0,
	.param .b32 _ZN6Class19doTheMathEff_param_1,
	.param .b32 _ZN6Class19doTheMathEff_param_2
)
{
	.reg .b32 	%f<4>;

	ld.param.f32 	%f1, [_ZN6Class19doTheMathEff_param_1];
	ld.param.f32 	%f2, [_ZN6Class19doTheMathEff_param_2];
	add.f32 	%f3, %f1, %f2;
	st.param.f32 	[func_retval0], %f3;
	ret;

}
.func  (.param .b32 func_retval0) _ZN6Class29doTheMathEff(
	.param .b64 _ZN6Class29doTheMathEff_param_0,
	.param .b32 _ZN6Class29doTheMathEff_param_1,
	.param .b32 _ZN6Class29doTheMathEff_param_2
)
{
	.reg .b32 	%f<4>;

	ld.param.f32 	%f1, [_ZN6Class29doTheMathEff_param_1];
	ld.param.f32 	%f2, [_ZN6Class29doTheMathEff_param_2];
	add.f32 	%f3, %f1, %f2;
	st.param.f32 	[func_retval0], %f3;
	ret;

}
.func  (.param .b32 func_retval0) _ZN6Class39doTheMathEff(
	.param .b64 _ZN6Class39doTheMathEff_param_0,
	.param .b32 _ZN6Class39doTheMathEff_param_1,
	.param .b32 _ZN6Class39doTheMathEff_param_2
)
{
	.reg .b32 	%f<4>;

	ld.param.f32 	%f1, [_ZN6Class39doTheMathEff_param_1];
	ld.param.f32 	%f2, [_ZN6Class39doTheMathEff_param_2];
	add.f32 	%f3, %f1, %f2;
	st.param.f32 	[func_retval0], %f3;
	ret;

}
.func  (.param .b32 func_retval0) _ZN6Class49doTheMathEff(
	.param .b64 _ZN6Class49doTheMathEff_param_0,
	.param .b32 _ZN6Class49doTheMathEff_param_1,
	.param .b32 _ZN6Class49doTheMathEff_param_2
)
{
	.reg .b32 	%f<4>;

	ld.param.f32 	%f1, [_ZN6Class49doTheMathEff_param_1];
	ld.param.f32 	%f2, [_ZN6Class49doTheMathEff_param_2];
	add.f32 	%f3, %f1, %f2;
	st.param.f32 	[func_retval0], %f3;
	ret;

}
.func  (.param .b32 func_retval0) _ZN6Class59doTheMathEff(
	.param .b64 _ZN6Class59doTheMathEff_param_0,
	.param .b32 _ZN6Class59doTheMathEff_param_1,
	.param .b32 _ZN6Class59doTheMathEff_param_2
)
{
	.reg .b32 	%f<4>;

	ld.param.f32 	%f1, [_ZN6Class59doTheMathEff_param_1];
	ld.param.f32 	%f2, [_ZN6Class59doTheMathEff_param_2];
	add.f32 	%f3, %f1, %f2;
	st.param.f32 	[func_retval0], %f3;
	ret;

}
.func  (.param .b32 func_retval0) _ZN6Class69doTheMathEff(
	.param .b64 _ZN6Class69doTheMathEff_param_0,
	.param .b32 _ZN6Class69doTheMathEff_param_1,
	.param .b32 _ZN6Class69doTheMathEff_param_2
)
{
	.reg .b32 	%f<4>;

	ld.param.f32 	%f1, [_ZN6Class69doTheMathEff_param_1];
	ld.param.f32 	%f2, [_ZN6Class69doTheMathEff_param_2];
	add.f32 	%f3, %f1, %f2;
	st.param.f32 	[func_retval0], %f3;
	ret;

}
.func  (.param .b32 func_retval0) _ZN6Class79doTheMathEff(
	.param .b64 _ZN6Class79doTheMathEff_param_0,
	.param .b32 _ZN6Class79doTheMathEff_param_1,
	.param .b32 _ZN6Class79doTheMathEff_param_2
)
{
	.reg .b32 	%f<4>;

	ld.param.f32 	%f1, [_ZN6Class79doTheMathEff_param_1];
	ld.param.f32 	%f2, [_ZN6Class79doTheMathEff_param_2];
	add.f32 	%f3, %f1, %f2;
	st.param.f32 	[func_retval0], %f3;
	ret;

}
.func  (.param .b32 func_retval0) _ZN6Class89doTheMathEff(
	.param .b64 _ZN6Class89doTheMathEff_param_0,
	.param .b32 _ZN6Class89doTheMathEff_param_1,
	.param .b32 _ZN6Class89doTheMathEff_param_2
)
{
	.reg .b32 	%f<4>;

	ld.param.f32 	%f1, [_ZN6Class89doTheMathEff_param_1];
	ld.param.f32 	%f2, [_ZN6Class89doTheMathEff_param_2];
	add.f32 	%f3, %f1, %f2;
	st.param.f32 	[func_retval0], %f3;
	ret;

}
.func  (.param .b32 func_retval0) _ZN6Class99doTheMathEff(
	.param .b64 _ZN6Class99doTheMathEff_param_0,
	.param .b32 _ZN6Class99doTheMathEff_param_1,
	.param .b32 _ZN6Class99doTheMathEff_param_2
)
{
	.reg .b32 	%f<4>;

	ld.param.f32 	%f1, [_ZN6Class99doTheMathEff_param_1];
	ld.param.f32 	%f2, [_ZN6Class99doTheMathEff_param_2];
	add.f32 	%f3, %f1, %f2;
	st.param.f32 	[func_retval0], %f3;
	ret;

}
.func  (.param .b32 func_retval0) _ZN7Class109doTheMathEff(
	.param .b64 _ZN7Class109doTheMathEff_param_0,
	.param .b32 _ZN7Class109doTheMathEff_param_1,
	.param .b32 _ZN7Class109doTheMathEff_param_2
)
{
	.reg .b32 	%f<4>;

	ld.param.f32 	%f1, [_ZN7Class109doTheMathEff_param_1];
	ld.param.f32 	%f2, [_ZN7Class109doTheMathEff_param_2];
	add.f32 	%f3, %f1, %f2;
	st.param.f32 	[func_retval0], %f3;
	ret;

}
.func  (.param .b32 func_retval0) _ZN7Class119doTheMathEff(
	.param .b64 _ZN7Class119doTheMathEff_param_0,
	.param .b32 _ZN7Class119doTheMathEff_param_1,
	.param .b32 _ZN7Class119doTheMathEff_param_2
)
{
	.reg .b32 	%f<4>;

	ld.param.f32 	%f1, [_ZN7Class119doTheMathEff_param_1];
	ld.param.f32 	%f2, [_ZN7Class119doTheMathEff_param_2];
	add.f32 	%f3, %f1, %f2;
	st.param.f32 	[func_retval0], %f3;
	ret;

}
.func  (.param .b32 func_retval0) _ZN7Class129doTheMathEff(
	.param .b64 _ZN7Class129doTheMathEff_param_0,
	.param .b32 _ZN7Class129doTheMathEff_param_1,
	.param .b32 _ZN7Class129doTheMathEff_param_2
)
{
	.reg .b32 	%f<4>;

	ld.param.f32 	%f1, [_ZN7Class129doTheMathEff_param_1];
	ld.param.f32 	%f2, [_ZN7Class129doTheMathEff_param_2];
	add.f32 	%f3, %f1, %f2;
	st.param.f32 	[func_retval0], %f3;
	ret;

}
.func  (.param .b32 func_retval0) _ZN7Class139doTheMathEff(
	.param .b64 _ZN7Class139doTheMathEff_param_0,
	.param .b32 _ZN7Class139doTheMathEff_param_1,
	.param .b32 _ZN7Class139doTheMathEff_param_2
)
{
	.reg .b32 	%f<4>;

	ld.param.f32 	%f1, [_ZN7Class139doTheMathEff_param_1];
	ld.param.f32 	%f2, [_ZN7Class139doTheMathEff_param_2];
	add.f32 	%f3, %f1, %f2;
	st.param.f32 	[func_retval0], %f3;
	ret;

}
.func  (.param .b32 func_retval0) _ZN7Class149doTheMathEff(
	.param .b64 _ZN7Class149doTheMathEff_param_0,
	.param .b32 _ZN7Class149doTheMathEff_param_1,
	.param .b32 _ZN7Class149doTheMathEff_param_2
)
{
	.reg .b32 	%f<4>;

	ld.param.f32 	%f1, [_ZN7Class149doTheMathEff_param_1];
	ld.param.f32 	%f2, [_ZN7Class149doTheMathEff_param_2];
	add.f32 	%f3, %f1, %f2;
	st.param.f32 	[func_retval0], %f3;
	ret;

}
.func  (.param .b32 func_retval0) _ZN7Class159doTheMathEff(
	.param .b64 _ZN7Class159doTheMathEff_param_0,
	.param .b32 _ZN7Class159doTheMathEff_param_1,
	.param .b32 _ZN7Class159doTheMathEff_param_2
)
{
	.reg .b32 	%f<4>;

	ld.param.f32 	%f1, [_ZN7Class159doTheMathEff_param_1];
	ld.param.f32 	%f2, [_ZN7Class159doTheMathEff_param_2];
	add.f32 	%f3, %f1, %f2;
	st.param.f32 	[func_retval0], %f3;
	ret;

}
.func  (.param .b32 func_retval0) _ZN7Class169doTheMathEff(
	.param .b64 _ZN7Class169doTheMathEff_param_0,
	.param .b32 _ZN7Class169doTheMathEff_param_1,
	.param .b32 _ZN7Class169doTheMathEff_param_2
)
{
	.reg .b32 	%f<4>;

	ld.param.f32 	%f1, [_ZN7Class169doTheMathEff_param_1];
	ld.param.f32 	%f2, [_ZN7Class169doTheMathEff_param_2];
	add.f32 	%f3, %f1, %f2;
	st.param.f32 	[func_retval0], %f3;
	ret;

}
.func  (.param .b32 func_retval0) _ZN7Class179doTheMathEff(
	.param .b64 _ZN7Class179doTheMathEff_param_0,
	.param .b32 _ZN7Class179doTheMathEff_param_1,
	.param .b32 _ZN7Class179doTheMathEff_param_2
)
{
	.reg .b32 	%f<4>;

	ld.param.f32 	%f1, [_ZN7Class179doTheMathEff_param_1];
	ld.param.f32 	%f2, [_ZN7Class179doTheMathEff_param_2];
	add.f32 	%f3, %f1, %f2;
	st.param.f32 	[func_retval0], %f3;
	ret;

}
.func  (.param .b32 func_retval0) _ZN7Class189doTheMathEff(
	.param .b64 _ZN7Class189doTheMathEff_param_0,
	.param .b32 _ZN7Class189doTheMathEff_param_1,
	.param .b32 _ZN7Class189doTheMathEff_param_2
)
{
	.reg .b32 	%f<4>;

	ld.param.f32 	%f1, [_ZN7Class189doTheMathEff_param_1];
	ld.param.f32 	%f2, [_ZN7Class189doTheMathEff_param_2];
	add.f32 	%f3, %f1, %f2;
	st.param.f32 	[func_retval0], %f3;
	ret;

}
.func  (.param .b32 func_retval0) _ZN7Class199doTheMathEff(
	.param .b64 _ZN7Class199doTheMathEff_param_0,
	.param .b32 _ZN7Class199doTheMathEff_param_1,
	.param .b32 _ZN7Class199doTheMathEff_param_2
)
{
	.reg .b32 	%f<4>;

	ld.param.f32 	%f1, [_ZN7Class199doTheMathEff_param_1];
	ld.param.f32 	%f2, [_ZN7Class199doTheMathEff_param_2];
	add.f32 	%f3, %f1, %f2;
	st.param.f32 	[func_retval0], %f3;
	ret;

}
.func  (.param .b32 func_retval0) _ZN7Class209doTheMathEff(
	.param .b64 _ZN7Class209doTheMathEff_param_0,
	.param .b32 _ZN7Class209doTheMathEff_param_1,
	.param .b32 _ZN7Class209doTheMathEff_param_2
)
{
	.reg .b32 	%f<4>;

	ld.param.f32 	%f1, [_ZN7Class209doTheMathEff_param_1];
	ld.param.f32 	%f2, [_ZN7Class209doTheMathEff_param_2];
	add.f32 	%f3, %f1, %f2;
	st.param.f32 	[func_retval0], %f3;
	ret;

}
.func  (.param .b32 func_retval0) _ZN7Class219doTheMathEff(
	.param .b64 _ZN7Class219doTheMathEff_param_0,
	.param .b32 _ZN7Class219doTheMathEff_param_1,
	.param .b32 _ZN7Class219doTheMathEff_param_2
)
{
	.reg .b32 	%f<4>;

	ld.param.f32 	%f1, [_ZN7Class219doTheMathEff_param_1];
	ld.param.f32 	%f2, [_ZN7Class219doTheMathEff_param_2];
	add.f32 	%f3, %f1, %f2;
	st.param.f32 	[func_retval0], %f3;
	ret;

}
.func  (.param .b32 func_retval0) _ZN7Class229doTheMathEff(
	.param .b64 _ZN7Class229doTheMathEff_param_0,
	.param .b32 _ZN7Class229doTheMathEff_param_1,
	.param .b32 _ZN7Class229doTheMathEff_param_2
)
{
	.reg .b32 	%f<4>;

	ld.param.f32 	%f1, [_ZN7Class229doTheMathEff_param_1];
	ld.param.f32 	%f2, [_ZN7Class229doTheMathEff_param_2];
	add.f32 	%f3, %f1, %f2;
	st.param.f32 	[func_retval0], %f3;
	ret;

}
.func  (.param .b32 func_retval0) _ZN7Class239doTheMathEff(
	.param .b64 _ZN7Class239doTheMathEff_param_0,
	.param .b32 _ZN7Class239doTheMathEff_param_1,
	.param .b32 _ZN7Class239doTheMathEff_param_2
)
{
	.reg .b32 	%f<4>;

	ld.param.f32 	%f1, [_ZN7Class239doTheMathEff_param_1];
	ld.param.f32 	%f2, [_ZN7Class239doTheMathEff_param_2];
	add.f32 	%f3, %f1, %f2;
	st.param.f32 	[func_retval0], %f3;
	ret;

}
.func  (.param .b32 func_retval0) _ZN7Class249doTheMathEff(
	.param .b64 _ZN7Class249doTheMathEff_param_0,
	.param .b32 _ZN7Class249doTheMathEff_param_1,
	.param .b32 _ZN7Class249doTheMathEff_param_2
)
{
	.reg .b32 	%f<4>;

	ld.param.f32 	%f1, [_ZN7Class249doTheMathEff_param_1];
	ld.param.f32 	%f2, [_ZN7Class249doTheMathEff_param_2];
	add.f32 	%f3, %f1, %f2;
	st.param.f32 	[func_retval0], %f3;
	ret;

}
.func  (.param .b32 func_retval0) _ZN7Class259doTheMathEff(
	.param .b64 _ZN7Class259doTheMathEff_param_0,
	.param .b32 _ZN7Class259doTheMathEff_param_1,
	.param .b32 _ZN7Class259doTheMathEff_param_2
)
{
	.reg .b32 	%f<4>;

	ld.param.f32 	%f1, [_ZN7Class259doTheMathEff_param_1];
	ld.param.f32 	%f2, [_ZN7Class259doTheMathEff_param_2];
	add.f32 	%f3, %f1, %f2;
	st.param.f32 	[func_retval0], %f3;
	ret;

}
.func  (.param .b32 func_retval0) _ZN7Class269doTheMathEff(
	.param .b64 _ZN7Class269doTheMathEff_param_0,
	.param .b32 _ZN7Class269doTheMathEff_param_1,
	.param .b32 _ZN7Class269doTheMathEff_param_2
)
{
	.reg .b32 	%f<4>;

	ld.param.f32 	%f1, [_ZN7Class269doTheMathEff_param_1];
	ld.param.f32 	%f2, [_ZN7Class269doTheMathEff_param_2];
	add.f32 	%f3, %f1, %f2;
	st.param.f32 	[func_retval0], %f3;
	ret;

}
.func  (.param .b32 func_retval0) _ZN7Class279doTheMathEff(
	.param .b64 _ZN7Class279doTheMathEff_param_0,
	.param .b32 _ZN7Class279doTheMathEff_param_1,
	.param .b32 _ZN7Class279doTheMathEff_param_2
)
{
	.reg .b32 	%f<4>;

	ld.param.f32 	%f1, [_ZN7Class279doTheMathEff_param_1];
	ld.param.f32 	%f2, [_ZN7Class279doTheMathEff_param_2];
	add.f32 	%f3, %f1, %f2;
	st.param.f32 	[func_retval0], %f3;
	ret;

}
.func  (.param .b32 func_retval0) _ZN7Class289doTheMathEff(
	.param .b64 _ZN7Class289doTheMathEff_param_0,
	.param .b32 _ZN7Class289doTheMathEff_param_1,
	.param .b32 _ZN7Class289doTheMathEff_param_2
)
{
	.reg .b32 	%f<4>;

	ld.param.f32 	%f1, [_ZN7Class289doTheMathEff_param_1];
	ld.param.f32 	%f2, [_ZN7Class289doTheMathEff_param_2];
	add.f32 	%f3, %f1, %f2;
	st.param.f32 	[func_retval0], %f3;
	ret;

}
.func  (.param .b32 func_retval0) _ZN7Class299doTheMathEff(
	.param .b64 _ZN7Class299doTheMathEff_param_0,
	.param .b32 _ZN7Class299doTheMathEff_param_1,
	.param .b32 _ZN7Class299doTheMathEff_param_2
)
{
	.reg .b32 	%f<4>;

	ld.param.f32 	%f1, [_ZN7Class299doTheMathEff_param_1];
	ld.param.f32 	%f2, [_ZN7Class299doTheMathEff_param_2];
	add.f32 	%f3, %f1, %f2;
	st.param.f32 	[func_retval0], %f3;
	ret;

}
.func  (.param .b32 func_retval0) _ZN7Class309doTheMathEff(
	.param .b64 _ZN7Class309doTheMathEff_param_0,
	.param .b32 _ZN7Class309doTheMathEff_param_1,
	.param .b32 _ZN7Class309doTheMathEff_param_2
)
{
	.reg .b32 	%f<4>;

	ld.param.f32 	%f1, [_ZN7Class309doTheMathEff_param_1];
	ld.param.f32 	%f2, [_ZN7Class309doTheMathEff_param_2];
	add.f32 	%f3, %f1, %f2;
	st.param.f32 	[func_retval0], %f3;
	ret;

}
.func  (.param .b32 func_retval0) _ZN7Class319doTheMathEff(
	.param .b64 _ZN7Class319doTheMathEff_param_0,
	.param .b32 _ZN7Class319doTheMathEff_param_1,
	.param .b32 _ZN7Class319doTheMathEff_param_2
)
{
	.reg .b32 	%f<4>;

	ld.param.f32 	%f1, [_ZN7Class319doTheMathEff_param_1];
	ld.param.f32 	%f2, [_ZN7Class319doTheMathEff_param_2];
	add.f32 	%f3, %f1, %f2;
	st.param.f32 	[func_retval0], %f3;
	ret;

}
	// .globl	_Z10initializePP9BaseClass
.visible .entry _Z10initializePP9BaseClass(
	.param .u64 .ptr .align 1 _Z10initializePP9BaseClass_param_0
)
{
	.reg .pred 	%p<33>;
	.reg .b32 	%r<5>;
	.reg .b64 	%rd<163>;

	ld.param.u64 	%rd2, [_Z10initializePP9BaseClass_param_0];
	cvta.to.global.u64 	%rd1, %rd2;
	mov.b32 	%r4, 0;
	mov.u64 	%rd160, _ZTV6Class0;
	mov.u64 	%rd155, _ZTV6Class1;
	mov.u64 	%rd150, _ZTV6Class2;
	mov.u64 	%rd145, _ZTV6Class3;
	mov.u64 	%rd140, _ZTV6Class4;
$L__BB32_1:
	setp.gt.s32 	%p1, %r4, 15;
	@%p1 bra 	$L__BB32_17;
	setp.gt.s32 	%p17, %r4, 7;
	@%p17 bra 	$L__BB32_10;
	setp.gt.s32 	%p25, %r4, 3;
	@%p25 bra 	$L__BB32_7;
	setp.gt.s32 	%p29, %r4, 1;
	@%p29 bra 	$L__BB32_34;
	setp.eq.s32 	%p31, %r4, 0;
	@%p31 bra 	$L__BB32_6;
	bra.uni 	$L__BB32_32;
$L__BB32_6:
	{ // callseq 31, 0
	.param .b64 param0;
	st.param.b64 	[param0], 8;
	.param .b64 retval0;
	call.uni (retval0), 
	malloc, 
	(
	param0
	);
	ld.param.b64 	%rd158, [retval0];
	} // callseq 31
	cvta.global.u64 	%rd161, %rd160;
	add.s64 	%rd162, %rd161, 16;
	st.u64 	[%rd158], %rd162;
	st.global.u64 	[%rd1], %rd158;
	bra.uni 	$L__BB32_64;
$L__BB32_7:
	setp.gt.s32 	%p26, %r4, 5;
	@%p26 bra 	$L__BB32_38;
	setp.eq.s32 	%p28, %r4, 4;
	@%p28 bra 	$L__BB32_9;
	bra.uni 	$L__BB32_36;
$L__BB32_9:
	{ // callseq 27, 0
	.param .b64 param0;
	st.param.b64 	[param0], 8;
	.param .b64 retval0;
	call.uni (retval0), 
	malloc, 
	(
	param0
	);
	ld.param.b64 	%rd138, [retval0];
	} // callseq 27
	cvta.global.u64 	%rd141, %rd140;
	add.s64 	%rd142, %rd141, 16;
	st.u64 	[%rd138], %rd142;
	st.global.u64 	[%rd1+32], %rd138;
	bra.uni 	$L__BB32_64;
$L__BB32_10:
	setp.gt.s32 	%p18, %r4, 11;
	@%p18 bra 	$L__BB32_14;
	setp.gt.s32 	%p22, %r4, 9;
	@%p22 bra 	$L__BB32_42;
	setp.eq.s32 	%p24, %r4, 8;
	@%p24 bra 	$L__BB32_13;
	bra.uni 	$L__BB32_40;
$L__BB32_13:
	{ // callseq 23, 0
	.param .b64 param0;
	st.param.b64 	[param0], 8;
	.param .b64 retval0;
	call.uni (retval0), 
	malloc, 
	(
	param0
	);
	ld.param.b64 	%rd118, [retval0];
	} // callseq 23
	mov.u64 	%rd120, _ZTV6Class8;
	cvta.global.u64 	%rd121, %rd120;
	add.s64 	%rd122, %rd121, 16;
	st.u64 	[%rd118], %rd122;
	st.global.u64 	[%rd1+64], %rd118;
	bra.uni 	$L__BB32_64;
$L__BB32_14:
	setp.gt.s32 	%p19, %r4, 13;
	@%p19 bra 	$L__BB32_46;
	setp.eq.s32 	%p21, %r4, 12;
	@%p21 bra 	$L__BB32_16;
	bra.uni 	$L__BB32_44;
$L__BB32_16:
	{ // callseq 19, 0
	.param .b64 param0;
	st.param.b64 	[param0], 8;
	.param .b64 retval0;
	call.uni (retval0), 
	malloc, 
	(
	param0
	);
	ld.param.b64 	%rd98, [retval0];
	} // callseq 19
	mov.u64 	%rd100, _ZTV7Class12;
	cvta.global.u64 	%rd101, %rd100;
	add.s64 	%rd102, %rd101, 16;
	st.u64 	[%rd98], %rd102;
	st.global.u64 	[%rd1+96], %rd98;
	bra.uni 	$L__BB32_64;
$L__BB32_17:
	setp.gt.s32 	%p2, %r4, 23;
	@%p2 bra 	$L__BB32_25;
	setp.gt.s32 	%p10, %r4, 19;
	@%p10 bra 	$L__BB32_22;
	setp.gt.s32 	%p14, %r4, 17;
	@%p14 bra 	$L__BB32_50;
	setp.eq.s32 	%p16, %r4, 16;
	@%p16 bra 	$L__BB32_21;
	bra.uni 	$L__BB32_48;
$L__BB32_21:
	{ // callseq 15, 0
	.param .b64 param0;
	st.param.b64 	[param0], 8;
	.param .b64 retval0;
	call.uni (retval0), 
	malloc, 
	(
	param0
	);
	ld.param.b64 	%rd78, [retval0];
	} // callseq 15
	mov.u64 	%rd80, _ZTV7Class16;
	cvta.global.u64 	%rd81, %rd80;
	add.s64 	%rd82, %rd81, 16;
	st.u64 	[%rd78], %rd82;
	st.global.u64 	[%rd1+128], %rd78;
	bra.uni 	$L__BB32_64;
$L__BB32_22:
	setp.gt.s32 	%p11, %r4, 21;
	@%p11 bra 	$L__BB32_54;
	setp.eq.s32 	%p13, %r4, 20;
	@%p13 bra 	$L__BB32_24;
	bra.uni 	$L__BB32_52;
$L__BB32_24:
	{ // callseq 11, 0
	.param .b64 param0;
	st.param.b64 	[param0], 8;
	.param .b64 retval0;
	call.uni (retval0), 
	malloc, 
	(
	param0
	);
	ld.param.b64 	%rd58, [retval0];
	} // callseq 11
	mov.u64 	%rd60, _ZTV7Class20;
	cvta.global.u64 	%rd61, %rd60;
	add.s64 	%rd62, %rd61, 16;
	st.u64 	[%rd58], %rd62;
	st.global.u64 	[%rd1+160], %rd58;
	bra.uni 	$L__BB32_64;
$L__BB32_25:
	setp.gt.s32 	%p3, %r4, 27;
	@%p3 bra 	$L__BB32_29;
	setp.gt.s32 	%p7, %r4, 25;
	@%p7 bra 	$L__BB32_58;
	setp.eq.s32 	%p9, %r4, 24;
	@%p9 bra 	$L__BB32_28;
	bra.uni 	$L__BB32_56;
$L__BB32_28:
	{ // callseq 7, 0
	.param .b64 param0;
	st.param.b64 	[param0], 8;
	.param .b64 retval0;
	call.uni (retval0), 
	malloc, 
	(
	param0
	);
	ld.param.b64 	%rd38, [retval0];
	} // callseq 7
	mov.u64 	%rd40, _ZTV7Class24;
	cvta.global.u64 	%rd41, %rd40;
	add.s64 	%rd42, %rd41, 16;
	st.u64 	[%rd38], %rd42;
	st.global.u64 	[%rd1+192], %rd38;
	bra.uni 	$L__BB32_64;
$L__BB32_29:
	setp.gt.s32 	%p4, %r4, 29;
	@%p4 bra 	$L__BB32_62;
	setp.eq.s32 	%p6, %r4, 28;
	@%p6 bra 	$L__BB32_31;
	bra.uni 	$L__BB32_60;
$L__BB32_31:
	{ // callseq 3, 0
	.param .b64 param0;
	st.param.b64 	[param0], 8;
	.param .b64 retval0;
	call.uni (retval0), 
	malloc, 
	(
	param0
	);
	ld.param.b64 	%rd18, [retval0];
	} // callseq 3
	mov.u64 	%rd20, _ZTV7Class28;
	cvta.global.u64 	%rd21, %rd20;
	add.s64 	%rd22, %rd21, 16;
	st.u64 	[%rd18], %rd22;
	st.global.u64 	[%rd1+224], %rd18;
	bra.uni 	$L__BB32_64;
$L__BB32_32:
	{ // callseq 30, 0
	.param .b64 param0;
	st.param.b64 	[param0], 8;
	.param .b64 retval0;
	call.uni (retval0), 
	malloc, 
	(
	param0
	);
	ld.param.b64 	%rd153, [retval0];
	} // callseq 30
	cvta.global.u64 	%rd156, %rd155;
	add.s64 	%rd157, %rd156, 16;
	st.u64 	[%rd153], %rd157;
	st.global.u64 	[%rd1+8], %rd153;
	bra.uni 	$L__BB32_64;
$L__BB32_33:
	{ // callseq 29, 0
	.param .b64 param0;
	st.param.b64 	[param0], 8;
	.param .b64 retval0;
	call.uni (retval0), 
	malloc, 
	(
	param0
	);
	ld.param.b64 	%rd148, [retval0];
	} // callseq 29
	cvta.global.u64 	%rd151, %rd150;
	add.s64 	%rd152, %rd151, 16;
	st.u64 	[%rd148], %rd152;
	st.global.u64 	[%rd1+16], %rd148;
	bra.uni 	$L__BB32_64;
$L__BB32_34:
	setp.eq.s32 	%p30, %r4, 2;
	@%p30 bra 	$L__BB32_33;
	{ // callseq 28, 0
	.param .b64 param0;
	st.param.b64 	[param0], 8;
	.param .b64 retval0;
	call.uni (retval0), 
	malloc, 
	(
	param0
	);
	ld.param.b64 	%rd143, [retval0];
	} // callseq 28
	cvta.global.u64 	%rd146, %rd145;
	add.s64 	%rd147, %rd146, 16;
	st.u64 	[%rd143], %rd147;
	st.global.u64 	[%rd1+24], %rd143;
	bra.uni 	$L__BB32_64;
$L__BB32_36:
	{ // callseq 26, 0
	.param .b64 param0;
	st.param.b64 	[param0], 8;
	.param .b64 retval0;
	call.uni (retval0), 
	malloc, 
	(
	param0
	);
	ld.param.b64 	%rd133, [retval0];
	} // callseq 26
	mov.u64 	%rd135, _ZTV6Class5;
	cvta.global.u64 	%rd136, %rd135;
	add.s64 	%rd137, %rd136, 16;
	st.u64 	[%rd133], %rd137;
	st.global.u64 	[%rd1+40], %rd133;
	bra.uni 	$L__BB32_64;
$L__BB32_37:
	{ // callseq 25, 0
	.param .b64 param0;
	st.param.b64 	[param0], 8;
	.param .b64 retval0;
	call.uni (retval0), 
	malloc, 
	(
	param0
	);
	ld.param.b64 	%rd128, [retval0];
	} // callseq 25
	mov.u64 	%rd130, _ZTV6Class6;
	cvta.global.u64 	%rd131, %rd130;
	add.s64 	%rd132, %rd131, 16;
	st.u64 	[%rd128], %rd132;
	st.global.u64 	[%rd1+48], %rd128;
	bra.uni 	$L__BB32_64;
$L__BB32_38:
	setp.eq.s32 	%p27, %r4, 6;
	@%p27 bra 	$L__BB32_37;
	{ // callseq 24, 0
	.param .b64 param0;
	st.param.b64 	[param0], 8;
	.param .b64 retval0;
	call.uni (retval0), 
	malloc, 
	(
	param0
	);
	ld.param.b64 	%rd123, [retval0];
	} // callseq 24
	mov.u64 	%rd125, _ZTV6Class7;
	cvta.global.u64 	%rd126, %rd125;
	add.s64 	%rd127, %rd126, 16;
	st.u64 	[%rd123], %rd127;
	st.global.u64 	[%rd1+56], %rd123;
	bra.uni 	$L__BB32_64;
$L__BB32_40:
	{ // callseq 22, 0
	.param .b64 param0;
	st.param.b64 	[param0], 8;
	.param .b64 retval0;
	call.uni (retval0), 
	malloc, 
	(
	param0
	);
	ld.param.b64 	%rd113, [retval0];
	} // callseq 22
	mov.u64 	%rd115, _ZTV6Class9;
	cvta.global.u64 	%rd116, %rd115;
	add.s64 	%rd117, %rd116, 16;
	st.u64 	[%rd113], %rd117;
	st.global.u64 	[%rd1+72], %rd113;
	bra.uni 	$L__BB32_64;
$L__BB32_41:
	{ // callseq 21, 0
	.param .b64 param0;
	st.param.b64 	[param0], 8;
	.param .b64 retval0;
	call.uni (retval0), 
	malloc, 
	(
	param0
	);
	ld.param.b64 	%rd108, [retval0];
	} // callseq 21
	mov.u64 	%rd110, _ZTV7Class10;
	cvta.global.u64 	%rd111, %rd110;
	add.s64 	%rd112, %rd111, 16;
	st.u64 	[%rd108], %rd112;
	st.global.u64 	[%rd1+80], %rd108;
	bra.uni 	$L__BB32_64;
$L__BB32_42:
	setp.eq.s32 	%p23, %r4, 10;
	@%p23 bra 	$L__BB32_41;
	{ // callseq 20, 0
	.param .b64 param0;
	st.param.b64 	[param0], 8;
	.param .b64 retval0;
	call.uni (retval0), 
	malloc, 
	(
	param0
	);
	ld.param.b64 	%rd103, [retval0];
	} // callseq 20
	mov.u64 	%rd105, _ZTV7Class11;
	cvta.global.u64 	%rd106, %rd105;
	add.s64 	%rd107, %rd106, 16;
	st.u64 	[%rd103], %rd107;
	st.global.u64 	[%rd1+88], %rd103;
	bra.uni 	$L__BB32_64;
$L__BB32_44:
	{ // callseq 18, 0
	.param .b64 param0;
	st.param.b64 	[param0], 8;
	.param .b64 retval0;
	call.uni (retval0), 
	malloc, 
	(
	param0
	);
	ld.param.b64 	%rd93, [retval0];
	} // callseq 18
	mov.u64 	%rd95, _ZTV7Class13;
	cvta.global.u64 	%rd96, %rd95;
	add.s64 	%rd97, %rd96, 16;
	st.u64 	[%rd93], %rd97;
	st.global.u64 	[%rd1+104], %rd93;
	bra.uni 	$L__BB32_64;
$L__BB32_45:
	{ // callseq 17, 0
	.param .b64 param0;
	st.param.b64 	[param0], 8;
	.param .b64 retval0;
	call.uni (retval0), 
	malloc, 
	(
	param0
	);
	ld.param.b64 	%rd88, [retval0];
	} // callseq 17
	mov.u64 	%rd90, _ZTV7Class14;
	cvta.global.u64 	%rd91, %rd90;
	add.s64 	%rd92, %rd91, 16;
	st.u64 	[%rd88], %rd92;
	st.global.u64 	[%rd1+112], %rd88;
	bra.uni 	$L__BB32_64;
$L__BB32_46:
	setp.eq.s32 	%p20, %r4, 14;
	@%p20 bra 	$L__BB32_45;
	{ // callseq 16, 0
	.param .b64 param0;
	st.param.b64 	[param0], 8;
	.param .b64 retval0;
	call.uni (retval0), 
	malloc, 
	(
	param0
	);
	ld.param.b64 	%rd83, [retval0];
	} // callseq 16
	mov.u64 	%rd85, _ZTV7Class15;
	cvta.global.u64 	%rd86, %rd85;
	add.s64 	%rd87, %rd86, 16;
	st.u64 	[%rd83], %rd87;
	st.global.u64 	[%rd1+120], %rd83;
	bra.uni 	$L__BB32_64;
$L__BB32_48:
	{ // callseq 14, 0
	.param .b64 param0;
	st.param.b64 	[param0], 8;
	.param .b64 retval0;
	call.uni (retval0), 
	malloc, 
	(
	param0
	);
	ld.param.b64 	%rd73, [retval0];
	} // callseq 14
	mov.u64 	%rd75, _ZTV7Class17;
	cvta.global.u64 	%rd76, %rd75;
	add.s64 	%rd77, %rd76, 16;
	st.u64 	[%rd73], %rd77;
	st.global.u64 	[%rd1+136], %rd73;
	bra.uni 	$L__BB32_64;
$L__BB32_49:
	{ // callseq 13, 0
	.param .b64 param0;
	st.param.b64 	[param0], 8;
	.param .b64 retval0;
	call.uni (retval0), 
	malloc, 
	(
	param0
	);
	ld.param.b64 	%rd68, [retval0];
	} // callseq 13
	mov.u64 	%rd70, _ZTV7Class18;
	cvta.global.u64 	%rd71, %rd70;
	add.s64 	%rd72, %rd71, 16;
	st.u64 	[%rd68], %rd72;
	st.global.u64 	[%rd1+144], %rd68;
	bra.uni 	$L__BB32_64;
$L__BB32_50:
	setp.eq.s32 	%p15, %r4, 18;
	@%p15 bra 	$L__BB32_49;
	{ // callseq 12, 0
	.param .b64 param0;
	st.param.b64 	[param0], 8;
	.param .b64 retval0;
	call.uni (retval0), 
	malloc, 
	(
	param0
	);
	ld.param.b64 	%rd63, [retval0];
	} // callseq 12
	mov.u64 	%rd65, _ZTV7Class19;
	cvta.global.u64 	%rd66, %rd65;
	add.s64 	%rd67, %rd66, 16;
	st.u64 	[%rd63], %rd67;
	st.global.u64 	[%rd1+152], %rd63;
	bra.uni 	$L__BB32_64;
$L__BB32_52:
	{ // callseq 10, 0
	.param .b64 param0;
	st.param.b64 	[param0], 8;
	.param .b64 retval0;
	call.uni (retval0), 
	malloc, 
	(
	param0
	);
	ld.param.b64 	%rd53, [retval0];
	} // callseq 10
	mov.u64 	%rd55, _ZTV7Class21;
	cvta.global.u64 	%rd56, %rd55;
	add.s64 	%rd57, %rd56, 16;
	st.u64 	[%rd53], %rd57;
	st.global.u64 	[%rd1+168], %rd53;
	bra.uni 	$L__BB32_64;
$L__BB32_53:
	{ // callseq 9, 0
	.param .b64 param0;
	st.param.b64 	[param0], 8;
	.param .b64 retval0;
	call.uni (retval0), 
	malloc, 
	(
	param0
	);
	ld.param.b64 	%rd48, [retval0];
	} // callseq 9
	mov.u64 	%rd50, _ZTV7Class22;
	cvta.global.u64 	%rd51, %rd50;
	add.s64 	%rd52, %rd51, 16;
	st.u64 	[%rd48], %rd52;
	st.global.u64 	[%rd1+176], %rd48;
	bra.uni 	$L__BB32_64;
$L__BB32_54:
	setp.eq.s32 	%p12, %r4, 22;
	@%p12 bra 	$L__BB32_53;
	{ // callseq 8, 0
	.param .b64 param0;
	st.param.b64 	[param0], 8;
	.param .b64 retval0;
	call.uni (retval0), 
	malloc, 
	(
	param0
	);
	ld.param.b64 	%rd43, [retval0];
	} // callseq 8
	mov.u64 	%rd45, _ZTV7Class23;
	cvta.global.u64 	%rd46, %rd45;
	add.s64 	%rd47, %rd46, 16;
	st.u64 	[%rd43], %rd47;
	st.global.u64 	[%rd1+184], %rd43;
	bra.uni 	$L__BB32_64;
$L__BB32_56:
	{ // callseq 6, 0
	.param .b64 param0;
	st.param.b64 	[param0], 8;
	.param .b64 retval0;
	call.uni (retval0), 
	malloc, 
	(
	param0
	);
	ld.param.b64 	%rd33, [retval0];
	} // callseq 6
	mov.u64 	%rd35, _ZTV7Class25;
	cvta.global.u64 	%rd36, %rd35;
	add.s64 	%rd37, %rd36, 16;
	st.u64 	[%rd33], %rd37;
	st.global.u64 	[%rd1+200], %rd33;
	bra.uni 	$L__BB32_64;
$L__BB32_57:
	{ // callseq 5, 0
	.param .b64 param0;
	st.param.b64 	[param0], 8;
	.param .b64 retval0;
	call.uni (retval0), 
	malloc, 
	(
	param0
	);
	ld.param.b64 	%rd28, [retval0];
	} // callseq 5
	mov.u64 	%rd30, _ZTV7Class26;
	cvta.global.u64 	%rd31, %rd30;
	add.s64 	%rd32, %rd31, 16;
	st.u64 	[%rd28], %rd32;
	st.global.u64 	[%rd1+208], %rd28;
	bra.uni 	$L__BB32_64;
$L__BB32_58:
	setp.eq.s32 	%p8, %r4, 26;
	@%p8 bra 	$L__BB32_57;
	{ // callseq 4, 0
	.param .b64 param0;
	st.param.b64 	[param0], 8;
	.param .b64 retval0;
	call.uni (retval0), 
	malloc, 
	(
	param0
	);
	ld.param.b64 	%rd23, [retval0];
	} // callseq 4
	mov.u64 	%rd25, _ZTV7Class27;
	cvta.global.u64 	%rd26, %rd25;
	add.s64 	%rd27, %rd26, 16;
	st.u64 	[%rd23], %rd27;
	st.global.u64 	[%rd1+216], %rd23;
	bra.uni 	$L__BB32_64;
$L__BB32_60:
	{ // callseq 2, 0
	.param .b64 param0;
	st.param.b64 	[param0], 8;
	.param .b64 retval0;
	call.uni (retval0), 
	malloc, 
	(
	param0
	);
	ld.param.b64 	%rd13, [retval0];
	} // callseq 2
	mov.u64 	%rd15, _ZTV7Class29;
	cvta.global.u64 	%rd16, %rd15;
	add.s64 	%rd17, %rd16, 16;
	st.u64 	[%rd13], %rd17;
	st.global.u64 	[%rd1+232], %rd13;
	bra.uni 	$L__BB32_64;
$L__BB32_61:
	{ // callseq 1, 0
	.param .b64 param0;
	st.param.b64 	[param0], 8;
	.param .b64 retval0;
	call.uni (retval0), 
	malloc, 
	(
	param0
	);
	ld.param.b64 	%rd8, [retval0];
	} // callseq 1
	mov.u64 	%rd10, _ZTV7Class30;
	cvta.global.u64 	%rd11, %rd10;
	add.s64 	%rd12, %rd11, 16;
	st.u64 	[%rd8], %rd12;
	st.global.u64 	[%rd1+240], %rd8;
	bra.uni 	$L__BB32_64;
$L__BB32_62:
	setp.eq.s32 	%p5, %r4, 30;
	@%p5 bra 	$L__BB32_61;
	{ // callseq 0, 0
	.param .b64 param0;
	st.param.b64 	[param0], 8;
	.param .b64 retval0;
	call.uni (retval0), 
	malloc, 
	(
	param0
	);
	ld.param.b64 	%rd3, [retval0];
	} // callseq 0
	mov.u64 	%rd5, _ZTV7Class31;
	cvta.global.u64 	%rd6, %rd5;
	add.s64 	%rd7, %rd6, 16;
	st.u64 	[%rd3], %rd7;
	st.global.u64 	[%rd1+248], %rd3;
$L__BB32_64:
	add.s32 	%r4, %r4, 1;
	setp.ne.s32 	%p32, %r4, 32;
	@%p32 bra 	$L__BB32_1;
	ret;

}
	// .globl	_Z11ooVectorAddPKfS0_PfiPP9BaseClass
.visible .entry _Z11ooVectorAddPKfS0_PfiPP9BaseClass(
	.param .u64 .ptr .align 1 _Z11ooVectorAddPKfS0_PfiPP9BaseClass_param_0,
	.param .u64 .ptr .align 1 _Z11ooVectorAddPKfS0_PfiPP9BaseClass_param_1,
	.param .u64 .ptr .align 1 _Z11ooVectorAddPKfS0_PfiPP9BaseClass_param_2,
	.param .u32 _Z11ooVectorAddPKfS0_PfiPP9BaseClass_param_3,
	.param .u64 .ptr .align 1 _Z11ooVectorAddPKfS0_PfiPP9BaseClass_param_4
)
{
	.reg .pred 	%p<2>;
	.reg .b32 	%r<7>;
	.reg .b32 	%f<5>;
	.reg .b64 	%rd<19>;

	ld.param.u64 	%rd2, [_Z11ooVectorAddPKfS0_PfiPP9BaseClass_param_0];
	ld.param.u64 	%rd3, [_Z11ooVectorAddPKfS0_PfiPP9BaseClass_param_1];
	ld.param.u64 	%rd4, [_Z11ooVectorAddPKfS0_PfiPP9BaseClass_param_2];
	ld.param.u32 	%r2, [_Z11ooVectorAddPKfS0_PfiPP9BaseClass_param_3];
	ld.param.u64 	%rd5, [_Z11ooVectorAddPKfS0_PfiPP9BaseClass_param_4];
	cvta.to.global.u64 	%rd6, %rd5;
	mov.u32 	%r3, %ntid.x;
	mov.u32 	%r4, %ctaid.x;
	mov.u32 	%r5, %tid.x;
	mad.lo.s32 	%r1, %r3, %r4, %r5;
	shl.b32 	%r6, %r5, 3;
	cvt.u64.u32 	%rd7, %r6;
	and.b64  	%rd8, %rd7, 248;
	add.s64 	%rd1, %rd6, %rd8;
	setp.ge.s32 	%p1, %r1, %r2;
	@%p1 bra 	$L__BB33_2;
	cvta.to.global.u64 	%rd9, %rd3;
	cvta.to.global.u64 	%rd10, %rd2;
	cvta.to.global.u64 	%rd11, %rd4;
	ld.global.u64 	%rd12, [%rd1];
	mul.wide.s32 	%rd13, %r1, 4;
	add.s64 	%rd14, %rd9, %rd13;
	ld.global.f32 	%f1, [%rd14];
	add.s64 	%rd15, %rd10, %rd13;
	ld.global.f32 	%f2, [%rd15];
	ld.u64 	%rd16, [%rd12];
	ld.u64 	%rd17, [%rd16];
	{ // callseq 32, 0
	.param .b64 param0;
	st.param.b64 	[param0], %rd12;
	.param .b32 param1;
	st.param.f32 	[param1], %f1;
	.param .b32 param2;
	st.param.f32 	[param2], %f2;
	.param .b32 retval0;
	prototype_32 : .callprototype (.param .b32 _) _ (.param .b64 _, .param .b32 _, .param .b32 _);
	call (retval0), 
	%rd17, 
	(
	param0, 
	param1, 
	param2
	)
	, prototype_32;
	ld.param.f32 	%f3, [retval0];
	} // callseq 32
	add.s64 	%rd18, %rd11, %rd13;
	st.global.f32 	[%rd18], %f3;
$L__BB33_2:
	ret;

}


// ===== COMPILED SASS (sm_100) =====

	.target	sm_100

	.elftype	@"ET_EXEC"


//--------------------- .note.nv.tkinfo           --------------------------
	.section	.note.nv.tkinfo,"",@"SHT_NOTE"
	.sectionflags	@"SHF_NOTE_NV_TKINFO"
	.tkinfo
        /*0018*/ 	.word	0x00000002
        /*0030*/ 	.string	""
        /*0030*/ 	.string	"ptxas"
        /*0030*/ 	.string	"Cuda compilation tools, release 13.0, V13.0.88"
        /*0030*/ 	.string	"Build cuda_13.0.r13.0/compiler.36424714_0"
        /*0030*/ 	.string	"-arch sm_100 -m 64 "



//--------------------- .note.nv.cuinfo           --------------------------
	.section	.note.nv.cuinfo,"",@"SHT_NOTE"
	.sectionflags	@"SHF_NOTE_NV_CUINFO"
        /*0018*/ 	.short	0x0002
        /*001a*/ 	.short	0x0064
        /*001c*/ 	.short	0x0082
	.zero		2


//--------------------- .nv.info                  --------------------------
	.section	.nv.info,"",@"SHT_CUDA_INFO"
	.align	4


	//----- nvinfo : EIATTR_REGCOUNT
	.align		4
        /*0000*/ 	.byte	0x04, 0x2f
        /*0002*/ 	.short	(.L_33 - .L_32)
	.align		4
.L_32:
        /*0004*/ 	.word	index@(_Z10initializePP9BaseClass)
        /*0008*/ 	.word	0x0000001e


	//----- nvinfo : EIATTR_FRAME_SIZE
	.align		4
.L_33:
        /*000c*/ 	.byte	0x04, 0x11
        /*000e*/ 	.short	(.L_35 - .L_34)
	.align		4
.L_34:
        /*0010*/ 	.word	index@($_Z10initializePP9BaseClass$_ZN7Class319doTheMathEff)
        /*0014*/ 	.word	0x00000000


	//----- nvinfo : EIATTR_FRAME_SIZE
	.align		4
.L_35:
        /*0018*/ 	.byte	0x04, 0x11
        /*001a*/ 	.short	(.L_37 - .L_36)
	.align		4
.L_36:
        /*001c*/ 	.word	index@($_Z10initializePP9BaseClass$_ZN7Class309doTheMathEff)
        /*0020*/ 	.word	0x00000000


	//----- nvinfo : EIATTR_FRAME_SIZE
	.align		4
.L_37:
        /*0024*/ 	.byte	0x04, 0x11
        /*0026*/ 	.short	(.L_39 - .L_38)
	.align		4
.L_38:
        /*0028*/ 	.word	index@($_Z10initializePP9BaseClass$_ZN7Class299doTheMathEff)
        /*002c*/ 	.word	0x00000000


	//----- nvinfo : EIATTR_FRAME_SIZE
	.align		4
.L_39:
        /*0030*/ 	.byte	0x04, 0x11
        /*0032*/ 	.short	(.L_41 - .L_40)
	.align		4
.L_40:
        /*0034*/ 	.word	index@($_Z10initializePP9BaseClass$_ZN7Class289doTheMathEff)
        /*0038*/ 	.word	0x00000000


	//----- nvinfo : EIATTR_FRAME_SIZE
	.align		4
.L_41:
        /*003c*/ 	.byte	0x04, 0x11
        /*003e*/ 	.short	(.L_43 - .L_42)
	.align		4
.L_42:
        /*0040*/ 	.word	index@($_Z10initializePP9BaseClass$_ZN7Class279doTheMathEff)
        /*0044*/ 	.word	0x00000000


	//----- nvinfo : EIATTR_FRAME_SIZE
	.align		4
.L_43:
        /*0048*/ 	.byte	0x04, 0x11
        /*004a*/ 	.short	(.L_45 - .L_44)
	.align		4
.L_44:
        /*004c*/ 	.word	index@($_Z10initializePP9BaseClass$_ZN7Class269doTheMathEff)
        /*0050*/ 	.word	0x00000000


	//----- nvinfo : EIATTR_FRAME_SIZE
	.align		4
.L_45:
        /*0054*/ 	.byte	0x04, 0x11
        /*0056*/ 	.short	(.L_47 - .L_46)
	.align		4
.L_46:
        /*0058*/ 	.word	index@($_Z10initializePP9BaseClass$_ZN7Class259doTheMathEff)
        /*005c*/ 	.word	0x00000000


	//----- nvinfo : EIATTR_FRAME_SIZE
	.align		4
.L_47:
        /*0060*/ 	.byte	0x04, 0x11
        /*0062*/ 	.short	(.L_49 - .L_48)
	.align		4
.L_48:
        /*0064*/ 	.word	index@($_Z10initializePP9BaseClass$_ZN7Class249doTheMathEff)
        /*0068*/ 	.word	0x00000000


	//----- nvinfo : EIATTR_FRAME_SIZE
	.align		4
.L_49:
        /*006c*/ 	.byte	0x04, 0x11
        /*006e*/ 	.short	(.L_51 - .L_50)
	.align		4
.L_50:
        /*0070*/ 	.word	index@($_Z10initializePP9BaseClass$_ZN7Class239doTheMathEff)
        /*0074*/ 	.word	0x00000000


	//----- nvinfo : EIATTR_FRAME_SIZE
	.align		4
.L_51:
        /*0078*/ 	.byte	0x04, 0x11
        /*007a*/ 	.short	(.L_53 - .L_52)
	.align		4
.L_52:
        /*007c*/ 	.word	index@($_Z10initializePP9BaseClass$_ZN7Class229doTheMathEff)
        /*0080*/ 	.word	0x00000000


	//----- nvinfo : EIATTR_FRAME_SIZE
	.align		4
.L_53:
        /*0084*/ 	.byte	0x04, 0x11
        /*0086*/ 	.short	(.L_55 - .L_54)
	.align		4
.L_54:
        /*0088*/ 	.word	index@($_Z10initializePP9BaseClass$_ZN7Class219doTheMathEff)
        /*008c*/ 	.word	0x00000000


	//----- nvinfo : EIATTR_FRAME_SIZE
	.align		4
.L_55:
        /*0090*/ 	.byte	0x04, 0x11
        /*0092*/ 	.short	(.L_57 - .L_56)
	.align		4
.L_56:
        /*0094*/ 	.word	index@($_Z10initializePP9BaseClass$_ZN7Class209doTheMathEff)
        /*0098*/ 	.word	0x00000000


	//----- nvinfo : EIATTR_FRAME_SIZE
	.align		4
.L_57:
        /*009c*/ 	.byte	0x04, 0x11
        /*009e*/ 	.short	(.L_59 - .L_58)
	.align		4
.L_58:
        /*00a0*/ 	.word	index@($_Z10initializePP9BaseClass$_ZN7Class199doTheMathEff)
        /*00a4*/ 	.word	0x00000000


	//----- nvinfo : EIATTR_FRAME_SIZE
	.align		4
.L_59:
        /*00a8*/ 	.byte	0x04, 0x11
        /*00aa*/ 	.short	(.L_61 - .L_60)
	.align		4
.L_60:
        /*00ac*/ 	.word	index@($_Z10initializePP9BaseClass$_ZN7Class189doTheMathEff)
        /*00b0*/ 	.word	0x00000000


	//----- nvinfo : EIATTR_FRAME_SIZE
	.align		4
.L_61:
        /*00b4*/ 	.byte	0x04, 0x11
        /*00b6*/ 	.short	(.L_63 - .L_62)
	.align		4
.L_62:
        /*00b8*/ 	.word	index@($_Z10initializePP9BaseClass$_ZN7Class179doTheMathEff)
        /*00bc*/ 	.word	0x00000000


	//----- nvinfo : EIATTR_FRAME_SIZE
	.align		4
.L_63:
        /*00c0*/ 	.byte	0x04, 0x11
        /*00c2*/ 	.short	(.L_65 - .L_64)
	.align		4
.L_64:
        /*00c4*/ 	.word	index@($_Z10initializePP9BaseClass$_ZN7Class169doTheMathEff)
        /*00c8*/ 	.word	0x00000000


	//----- nvinfo : EIATTR_FRAME_SIZE
	.align		4
.L_65:
        /*00cc*/ 	.byte	0x04, 0x11
        /*00ce*/ 	.short	(.L_67 - .L_66)
	.align		4
.L_66:
        /*00d0*/ 	.word	index@($_Z10initializePP9BaseClass$_ZN7Class159doTheMathEff)
        /*00d4*/ 	.word	0x00000000


	//----- nvinfo : EIATTR_FRAME_SIZE
	.align		4
.L_67:
        /*00d8*/ 	.byte	0x04, 0x11
        /*00da*/ 	.short	(.L_69 - .L_68)
	.align		4
.L_68:
        /*00dc*/ 	.word	index@($_Z10initializePP9BaseClass$_ZN7Class149doTheMathEff)
        /*00e0*/ 	.word	0x00000000


	//----- nvinfo : EIATTR_FRAME_SIZE
	.align		4
.L_69:
        /*00e4*/ 	.byte	0x04, 0x11
        /*00e6*/ 	.short	(.L_71 - .L_70)
	.align		4
.L_70:
        /*00e8*/ 	.word	index@($_Z10initializePP9BaseClass$_ZN7Class139doTheMathEff)
        /*00ec*/ 	.word	0x00000000


	//----- nvinfo : EIATTR_FRAME_SIZE
	.align		4
.L_71:
        /*00f0*/ 	.byte	0x04, 0x11
        /*00f2*/ 	.short	(.L_73 - .L_72)
	.align		4
.L_72:
        /*00f4*/ 	.word	index@($_Z10initializePP9BaseClass$_ZN7Class129doTheMathEff)
        /*00f8*/ 	.word	0x00000000


	//----- nvinfo : EIATTR_FRAME_SIZE
	.align		4
.L_73:
        /*00fc*/ 	.byte	0x04, 0x11
        /*00fe*/ 	.short	(.L_75 - .L_74)
	.align		4
.L_74:
        /*0100*/ 	.word	index@($_Z10initializePP9BaseClass$_ZN7Class119doTheMathEff)
        /*0104*/ 	.word	0x00000000


	//----- nvinfo : EIATTR_FRAME_SIZE
	.align		4
.L_75:
        /*0108*/ 	.byte	0x04, 0x11
        /*010a*/ 	.short	(.L_77 - .L_76)
	.align		4
.L_76:
        /*010c*/ 	.word	index@($_Z10initializePP9BaseClass$_ZN7Class109doTheMathEff)
        /*0110*/ 	.word	0x00000000


	//----- nvinfo : EIATTR_FRAME_SIZE
	.align		4
.L_77:
        /*0114*/ 	.byte	0x04, 0x11
        /*0116*/ 	.short	(.L_79 - .L_78)
	.align		4
.L_78:
        /*0118*/ 	.word	index@($_Z10initializePP9BaseClass$_ZN6Class99doTheMathEff)
        /*011c*/ 	.word	0x00000000


	//----- nvinfo : EIATTR_FRAME_SIZE
	.align		4
.L_79:
        /*0120*/ 	.byte	0x04, 0x11
        /*0122*/ 	.short	(.L_81 - .L_80)
	.align		4
.L_80:
        /*0124*/ 	.word	index@($_Z10initializePP9BaseClass$_ZN6Class89doTheMathEff)
        /*0128*/ 	.word	0x00000000


	//----- nvinfo : EIATTR_FRAME_SIZE
	.align		4
.L_81:
        /*012c*/ 	.byte	0x04, 0x11
        /*012e*/ 	.short	(.L_83 - .L_82)
	.align		4
.L_82:
        /*0130*/ 	.word	index@($_Z10initializePP9BaseClass$_ZN6Class79doTheMathEff)
        /*0134*/ 	.word	0x00000000


	//----- nvinfo : EIATTR_FRAME_SIZE
	.align		4
.L_83:
        /*0138*/ 	.byte	0x04, 0x11
        /*013a*/ 	.short	(.L_85 - .L_84)
	.align		4
.L_84:
        /*013c*/ 	.word	index@($_Z10initializePP9BaseClass$_ZN6Class69doTheMathEff)
        /*0140*/ 	.word	0x00000000


	//----- nvinfo : EIATTR_FRAME_SIZE
	.align		4
.L_85:
        /*0144*/ 	.byte	0x04, 0x11
        /*0146*/ 	.short	(.L_87 - .L_86)
	.align		4
.L_86:
        /*0148*/ 	.word	index@($_Z10initializePP9BaseClass$_ZN6Class59doTheMathEff)
        /*014c*/ 	.word	0x00000000


	//----- nvinfo : EIATTR_FRAME_SIZE
	.align		4
.L_87:
        /*0150*/ 	.byte	0x04, 0x11
        /*0152*/ 	.short	(.L_89 - .L_88)
	.align		4
.L_88:
        /*0154*/ 	.word	index@($_Z10initializePP9BaseClass$_ZN6Class49doTheMathEff)
        /*0158*/ 	.word	0x00000000


	//----- nvinfo : EIATTR_FRAME_SIZE
	.align		4
.L_89:
        /*015c*/ 	.byte	0x04, 0x11
        /*015e*/ 	.short	(.L_91 - .L_90)
	.align		4
.L_90:
        /*0160*/ 	.word	index@($_Z10initializePP9BaseClass$_ZN6Class39doTheMathEff)
        /*0164*/ 	.word	0x00000000


	//----- nvinfo : EIATTR_FRAME_SIZE
	.align		4
.L_91:
        /*0168*/ 	.byte	0x04, 0x11
        /*016a*/ 	.short	(.L_93 - .L_92)
	.align		4
.L_92:
        /*016c*/ 	.word	index@($_Z10initializePP9BaseClass$_ZN6Class29doTheMathEff)
        /*0170*/ 	.word	0x00000000


	//----- nvinfo : EIATTR_FRAME_SIZE
	.align		4
.L_93:
        /*0174*/ 	.byte	0x04, 0x11
        /*0176*/ 	.short	(.L_95 - .L_94)
	.align		4
.L_94:
        /*0178*/ 	.word	index@($_Z10initializePP9BaseClass$_ZN6Class19doTheMathEff)
        /*017c*/ 	.word	0x00000000


	//----- nvinfo : EIATTR_FRAME_SIZE
	.align		4
.L_95:
        /*0180*/ 	.byte	0x04, 0x11
        /*0182*/ 	.short	(.L_97 - .L_96)
	.align		4
.L_96:
        /*0184*/ 	.word	index@($_Z10initializePP9BaseClass$_ZN6Class09doTheMathEff)
        /*0188*/ 	.word	0x00000000


	//----- nvinfo : EIATTR_FRAME_SIZE
	.align		4
.L_97:
        /*018c*/ 	.byte	0x04, 0x11
        /*018e*/ 	.short	(.L_99 - .L_98)
	.align		4
.L_98:
        /*0190*/ 	.word	index@(_Z10initializePP9BaseClass)
        /*0194*/ 	.word	0x00000000


	//----- nvinfo : EIATTR_REGCOUNT
	.align		4
.L_99:
        /*0198*/ 	.byte	0x04, 0x2f
        /*019a*/ 	.short	(.L_101 - .L_100)
	.align		4
.L_100:
        /*019c*/ 	.word	index@(_Z11ooVectorAddPKfS0_PfiPP9BaseClass)
        /*01a0*/ 	.word	0x00000018


	//----- nvinfo : EIATTR_FRAME_SIZE
	.align		4
.L_101:
        /*01a4*/ 	.byte	0x04, 0x11
        /*01a6*/ 	.short	(.L_103 - .L_102)
	.align		4
.L_102:
        /*01a8*/ 	.word	index@($_Z11ooVectorAddPKfS0_PfiPP9BaseClass$_ZN7Class319doTheMathEff)
        /*01ac*/ 	.word	0x00000000


	//----- nvinfo : EIATTR_FRAME_SIZE
	.align		4
.L_103:
        /*01b0*/ 	.byte	0x04, 0x11
        /*01b2*/ 	.short	(.L_105 - .L_104)
	.align		4
.L_104:
        /*01b4*/ 	.word	index@($_Z11ooVectorAddPKfS0_PfiPP9BaseClass$_ZN7Class309doTheMathEff)
        /*01b8*/ 	.word	0x00000000


	//----- nvinfo : EIATTR_FRAME_SIZE
	.align		4
.L_105:
        /*01bc*/ 	.byte	0x04, 0x11
        /*01be*/ 	.short	(.L_107 - .L_106)
	.align		4
.L_106:
        /*01c0*/ 	.word	index@($_Z11ooVectorAddPKfS0_PfiPP9BaseClass$_ZN7Class299doTheMathEff)
        /*01c4*/ 	.word	0x00000000


	//----- nvinfo : EIATTR_FRAME_SIZE
	.align		4
.L_107:
        /*01c8*/ 	.byte	0x04, 0x11
        /*01ca*/ 	.short	(.L_109 - .L_108)
	.align		4
.L_108:
        /*01cc*/ 	.word	index@($_Z11ooVectorAddPKfS0_PfiPP9BaseClass$_ZN7Class289doTheMathEff)
        /*01d0*/ 	.word	0x00000000


	//----- nvinfo : EIATTR_FRAME_SIZE
	.align		4
.L_109:
        /*01d4*/ 	.byte	0x04, 0x11
        /*01d6*/ 	.short	(.L_111 - .L_110)
	.align		4
.L_110:
        /*01d8*/ 	.word	index@($_Z11ooVectorAddPKfS0_PfiPP9BaseClass$_ZN7Class279doTheMathEff)
        /*01dc*/ 	.word	0x00000000


	//----- nvinfo : EIATTR_FRAME_SIZE
	.align		4
.L_111:
        /*01e0*/ 	.byte	0x04, 0x11
        /*01e2*/ 	.short	(.L_113 - .L_112)
	.align		4
.L_112:
        /*01e4*/ 	.word	index@($_Z11ooVectorAddPKfS0_PfiPP9BaseClass$_ZN7Class269doTheMathEff)
        /*01e8*/ 	.word	0x00000000


	//----- nvinfo : EIATTR_FRAME_SIZE
	.align		4
.L_113:
        /*01ec*/ 	.byte	0x04, 0x11
        /*01ee*/ 	.short	(.L_115 - .L_114)
	.align		4
.L_114:
        /*01f0*/ 	.word	index@($_Z11ooVectorAddPKfS0_PfiPP9BaseClass$_ZN7Class259doTheMathEff)
        /*01f4*/ 	.word	0x00000000


	//----- nvinfo : EIATTR_FRAME_SIZE
	.align		4
.L_115:
        /*01f8*/ 	.byte	0x04, 0x11
        /*01fa*/ 	.short	(.L_117 - .L_116)
	.align		4
.L_116:
        /*01fc*/ 	.word	index@($_Z11ooVectorAddPKfS0_PfiPP9BaseClass$_ZN7Class249doTheMathEff)
        /*0200*/ 	.word	0x00000000


	//----- nvinfo : EIATTR_FRAME_SIZE
	.align		4
.L_117:
        /*0204*/ 	.byte	0x04, 0x11
        /*0206*/ 	.short	(.L_119 - .L_118)
	.align		4
.L_118:
        /*0208*/ 	.word	index@($_Z11ooVectorAddPKfS0_PfiPP9BaseClass$_ZN7Class239doTheMathEff)
        /*020c*/ 	.word	0x00000000


	//----- nvinfo : EIATTR_FRAME_SIZE
	.align		4
.L_119:
        /*0210*/ 	.byte	0x04, 0x11
        /*0212*/ 	.short	(.L_121 - .L_120)
	.align		4
.L_120:
        /*0214*/ 	.word	index@($_Z11ooVectorAddPKfS0_PfiPP9BaseClass$_ZN7Class229doTheMathEff)
        /*0218*/ 	.word	0x00000000


	//----- nvinfo : EIATTR_FRAME_SIZE
	.align		4
.L_121:
        /*021c*/ 	.byte	0x04, 0x11
        /*021e*/ 	.short	(.L_123 - .L_122)
	.align		4
.L_122:
        /*0220*/ 	.word	index@($_Z11ooVectorAddPKfS0_PfiPP9BaseClass$_ZN7Class219doTheMathEff)
        /*0224*/ 	.word	0x00000000


	//----- nvinfo : EIATTR_FRAME_SIZE
	.align		4
.L_123:
        /*0228*/ 	.byte	0x04, 0x11
        /*022a*/ 	.short	(.L_125 - .L_124)
	.align		4
.L_124:
        /*022c*/ 	.word	index@($_Z11ooVectorAddPKfS0_PfiPP9BaseClass$_ZN7Class209doTheMathEff)
        /*0230*/ 	.word	0x00000000


	//----- nvinfo : EIATTR_FRAME_SIZE
	.align		4
.L_125:
        /*0234*/ 	.byte	0x04, 0x11
        /*0236*/ 	.short	(.L_127 - .L_126)
	.align		4
.L_126:
        /*0238*/ 	.word	index@($_Z11ooVectorAddPKfS0_PfiPP9BaseClass$_ZN7Class199doTheMathEff)
        /*023c*/ 	.word	0x00000000


	//----- nvinfo : EIATTR_FRAME_SIZE
	.align		4
.L_127:
        /*0240*/ 	.byte	0x04, 0x11
        /*0242*/ 	.short	(.L_129 - .L_128)
	.align		4
.L_128:
        /*0244*/ 	.word	index@($_Z11ooVectorAddPKfS0_PfiPP9BaseClass$_ZN7Class189doTheMathEff)
        /*0248*/ 	.word	0x00000000


	//----- nvinfo : EIATTR_FRAME_SIZE
	.align		4
.L_129:
        /*024c*/ 	.byte	0x04, 0x11
        /*024e*/ 	.short	(.L_131 - .L_130)
	.align		4
.L_130:
        /*0250*/ 	.word	index@($_Z11ooVectorAddPKfS0_PfiPP9BaseClass$_ZN7Class179doTheMathEff)
        /*0254*/ 	.word	0x00000000


	//----- nvinfo : EIATTR_FRAME_SIZE
	.align		4
.L_131:
        /*0258*/ 	.byte	0x04, 0x11
        /*025a*/ 	.short	(.L_133 - .L_132)
	.align		4
.L_132:
        /*025c*/ 	.word	index@($_Z11ooVectorAddPKfS0_PfiPP9BaseClass$_ZN7Class169doTheMathEff)
        /*0260*/ 	.word	0x00000000


	//----- nvinfo : EIATTR_FRAME_SIZE
	.align		4
.L_133:
        /*0264*/ 	.byte	0x04, 0x11
        /*0266*/ 	.short	(.L_135 - .L_134)
	.align		4
.L_134:
        /*0268*/ 	.word	index@($_Z11ooVectorAddPKfS0_PfiPP9BaseClass$_ZN7Class159doTheMathEff)
        /*026c*/ 	.word	0x00000000


	//----- nvinfo : EIATTR_FRAME_SIZE
	.align		4
.L_135:
        /*0270*/ 	.byte	0x04, 0x11
        /*0272*/ 	.short	(.L_137 - .L_136)
	.align		4
.L_136:
        /*0274*/ 	.word	index@($_Z11ooVectorAddPKfS0_PfiPP9BaseClass$_ZN7Class149doTheMathEff)
        /*0278*/ 	.word	0x00000000


	//----- nvinfo : EIATTR_FRAME_SIZE
	.align		4
.L_137:
        /*027c*/ 	.byte	0x04, 0x11
        /*027e*/ 	.short	(.L_139 - .L_138)
	.align		4
.L_138:
        /*0280*/ 	.word	index@($_Z11ooVectorAddPKfS0_PfiPP9BaseClass$_ZN7Class139doTheMathEff)
        /*0284*/ 	.word	0x00000000


	//----- nvinfo : EIATTR_FRAME_SIZE
	.align		4
.L_139:
        /*0288*/ 	.byte	0x04, 0x11
        /*028a*/ 	.short	(.L_141 - .L_140)
	.align		4
.L_140:
        /*028c*/ 	.word	index@($_Z11ooVectorAddPKfS0_PfiPP9BaseClass$_ZN7Class129doTheMathEff)
        /*0290*/ 	.word	0x00000000


	//----- nvinfo : EIATTR_FRAME_SIZE
	.align		4
.L_141:
        /*0294*/ 	.byte	0x04, 0x11
        /*0296*/ 	.short	(.L_143 - .L_142)
	.align		4
.L_142:
        /*0298*/ 	.word	index@($_Z11ooVectorAddPKfS0_PfiPP9BaseClass$_ZN7Class119doTheMathEff)
        /*029c*/ 	.word	0x00000000


	//----- nvinfo : EIATTR_FRAME_SIZE
	.align		4
.L_143:
        /*02a0*/ 	.byte	0x04, 0x11
        /*02a2*/ 	.short	(.L_145 - .L_144)
	.align		4
.L_144:
        /*02a4*/ 	.word	index@($_Z11ooVectorAddPKfS0_PfiPP9BaseClass$_ZN7Class109doTheMathEff)
        /*02a8*/ 	.word	0x00000000


	//----- nvinfo : EIATTR_FRAME_SIZE
	.align		4
.L_145:
        /*02ac*/ 	.byte	0x04, 0x11
        /*02ae*/ 	.short	(.L_147 - .L_146)
	.align		4
.L_146:
        /*02b0*/ 	.word	index@($_Z11ooVectorAddPKfS0_PfiPP9BaseClass$_ZN6Class99doTheMathEff)
        /*02b4*/ 	.word	0x00000000


	//----- nvinfo : EIATTR_FRAME_SIZE
	.align		4
.L_147:
        /*02b8*/ 	.byte	0x04, 0x11
        /*02ba*/ 	.short	(.L_149 - .L_148)
	.align		4
.L_148:
        /*02bc*/ 	.word	index@($_Z11ooVectorAddPKfS0_PfiPP9BaseClass$_ZN6Class89doTheMathEff)
        /*02c0*/ 	.word	0x00000000


	//----- nvinfo : EIATTR_FRAME_SIZE
	.align		4
.L_149:
        /*02c4*/ 	.byte	0x04, 0x11
        /*02c6*/ 	.short	(.L_151 - .L_150)
	.align		4
.L_150:
        /*02c8*/ 	.word	index@($_Z11ooVectorAddPKfS0_PfiPP9BaseClass$_ZN6Class79doTheMathEff)
        /*02cc*/ 	.word	0x00000000


	//----- nvinfo : EIATTR_FRAME_SIZE
	.align		4
.L_151:
        /*02d0*/ 	.byte	0x04, 0x11
        /*02d2*/ 	.short	(.L_153 - .L_152)
	.align		4
.L_152:
        /*02d4*/ 	.word	index@($_Z11ooVectorAddPKfS0_PfiPP9BaseClass$_ZN6Class69doTheMathEff)
        /*02d8*/ 	.word	0x00000000


	//----- nvinfo : EIATTR_FRAME_SIZE
	.align		4
.L_153:
        /*02dc*/ 	.byte	0x04, 0x11
        /*02de*/ 	.short	(.L_155 - .L_154)
	.align		4
.L_154:
        /*02e0*/ 	.word	index@($_Z11ooVectorAddPKfS0_PfiPP9BaseClass$_ZN6Class59doTheMathEff)
        /*02e4*/ 	.word	0x00000000


	//----- nvinfo : EIATTR_FRAME_SIZE
	.align		4
.L_155:
        /*02e8*/ 	.byte	0x04, 0x11
        /*02ea*/ 	.short	(.L_157 - .L_156)
	.align		4
.L_156:
        /*02ec*/ 	.word	index@($_Z11ooVectorAddPKfS0_PfiPP9BaseClass$_ZN6Class49doTheMathEff)
        /*02f0*/ 	.word	0x00000000


	//----- nvinfo : EIATTR_FRAME_SIZE
	.align		4
.L_157:
        /*02f4*/ 	.byte	0x04, 0x11
        /*02f6*/ 	.short	(.L_159 - .L_158)
	.align		4
.L_158:
        /*02f8*/ 	.word	index@($_Z11ooVectorAddPKfS0_PfiPP9BaseClass$_ZN6Class39doTheMathEff)
        /*02fc*/ 	.word	0x00000000


	//----- nvinfo : EIATTR_FRAME_SIZE
	.align		4
.L_159:
        /*0300*/ 	.byte	0x04, 0x11
        /*0302*/ 	.short	(.L_161 - .L_160)
	.align		4
.L_160:
        /*0304*/ 	.word	index@($_Z11ooVectorAddPKfS0_PfiPP9BaseClass$_ZN6Class29doTheMathEff)
        /*0308*/ 	.word	0x00000000


	//----- nvinfo : EIATTR_FRAME_SIZE
	.align		4
.L_161:
        /*030c*/ 	.byte	0x04, 0x11
        /*030e*/ 	.short	(.L_163 - .L_162)
	.align		4
.L_162:
        /*0310*/ 	.word	index@($_Z11ooVectorAddPKfS0_PfiPP9BaseClass$_ZN6Class19doTheMathEff)
        /*0314*/ 	.word	0x00000000


	//----- nvinfo : EIATTR_FRAME_SIZE
	.align		4
.L_163:
        /*0318*/ 	.byte	0x04, 0x11
        /*031a*/ 	.short	(.L_165 - .L_164)
	.align		4
.L_164:
        /*031c*/ 	.word	index@($_Z11ooVectorAddPKfS0_PfiPP9BaseClass$_ZN6Class09doTheMathEff)
        /*0320*/ 	.word	0x00000000


	//----- nvinfo : EIATTR_FRAME_SIZE
	.align		4
.L_165:
        /*0324*/ 	.byte	0x04, 0x11
        /*0326*/ 	.short	(.L_167 - .L_166)
	.align		4
.L_166:
        /*0328*/ 	.word	index@(_Z11ooVectorAddPKfS0_PfiPP9BaseClass)
        /*032c*/ 	.word	0x00000000


	//----- nvinfo : EIATTR_MIN_STACK_SIZE
	.align		4
.L_167:
        /*0330*/ 	.byte	0x04, 0x12
        /*0332*/ 	.short	(.L_169 - .L_168)
	.align		4
.L_168:
        /*0334*/ 	.word	index@(_Z11ooVectorAddPKfS0_PfiPP9BaseClass)
        /*0338*/ 	.word	0x00000000


	//----- nvinfo : EIATTR_MIN_STACK_SIZE
	.align		4
.L_169:
        /*033c*/ 	.byte	0x04, 0x12
        /*033e*/ 	.short	(.L_171 - .L_170)
	.align		4
.L_170:
        /*0340*/ 	.word	index@(_Z10initializePP9BaseClass)
        /*0344*/ 	.word	0x00000000
.L_171:


//--------------------- .nv.compat                --------------------------
	.section	.nv.compat,"",@"SHT_CUDA_COMPAT_INFO"
	.align	4
        /*0000*/ 	.byte	0x02, 0x09, 0x00, 0x00, 0x02, 0x02, 0x01, 0x00, 0x02, 0x05, 0x05, 0x00, 0x03, 0x07, 0x01, 0x01
        /*0010*/ 	.byte	0x02, 0x03, 0x00, 0x00, 0x02, 0x06, 0x01, 0x00, 0x04, 0x0b, 0x08, 0x00, 0x09, 0x00, 0x00, 0x00
        /*0020*/ 	.byte	0x00, 0x00, 0x00, 0x00


//--------------------- .nv.info._Z11ooVectorAddPKfS0_PfiPP9BaseClass --------------------------
	.section	.nv.info._Z11ooVectorAddPKfS0_PfiPP9BaseClass,"",@"SHT_CUDA_INFO"
	.sectionflags	@""
	.align	4


	//----- nvinfo : EIATTR_CUDA_API_VERSION
	.align		4
        /*0000*/ 	.byte	0x04, 0x37
        /*0002*/ 	.short	(.L_173 - .L_172)
.L_172:
        /*0004*/ 	.word	0x00000082


	//----- nvinfo : EIATTR_KPARAM_INFO
	.align		4
.L_173:
        /*0008*/ 	.byte	0x04, 0x17
        /*000a*/ 	.short	(.L_175 - .L_174)
.L_174:
        /*000c*/ 	.word	0x00000000
        /*0010*/ 	.short	0x0004
        /*0012*/ 	.short	0x0020
        /*0014*/ 	.byte	0x00, 0xf5, 0x21, 0x00


	//----- nvinfo : EIATTR_KPARAM_INFO
	.align		4
.L_175:
        /*0018*/ 	.byte	0x04, 0x17
        /*001a*/ 	.short	(.L_177 - .L_176)
.L_176:
        /*001c*/ 	.word	0x00000000
        /*0020*/ 	.short	0x0003
        /*0022*/ 	.short	0x0018
        /*0024*/ 	.byte	0x00, 0xf0, 0x11, 0x00


	//----- nvinfo : EIATTR_KPARAM_INFO
	.align		4
.L_177:
        /*0028*/ 	.byte	0x04, 0x17
        /*002a*/ 	.short	(.L_179 - .L_178)
.L_178:
        /*002c*/ 	.word	0x00000000
        /*0030*/ 	.short	0x0002
        /*0032*/ 	.short	0x0010
        /*0034*/ 	.byte	0x00, 0xf5, 0x21, 0x00


	//----- nvinfo : EIATTR_KPARAM_INFO
	.align		4
.L_179:
        /*0038*/ 	.byte	0x04, 0x17
        /*003a*/ 	.short	(.L_181 - .L_180)
.L_180:
        /*003c*/ 	.word	0x00000000
        /*0040*/ 	.short	0x0001
        /*0042*/ 	.short	0x0008
        /*0044*/ 	.byte	0x00, 0xf5, 0x21, 0x00


	//----- nvinfo : EIATTR_KPARAM_INFO
	.align		4
.L_181:
        /*0048*/ 	.byte	0x04, 0x17
        /*004a*/ 	.short	(.L_183 - .L_182)
.L_182:
        /*004c*/ 	.word	0x00000000
        /*0050*/ 	.short	0x0000
        /*0052*/ 	.short	0x0000
        /*0054*/ 	.byte	0x00, 0xf5, 0x21, 0x00


	//----- nvinfo : EIATTR_SPARSE_MMA_MASK
	.align		4
.L_183:
        /*0058*/ 	.byte	0x03, 0x50
        /*005a*/ 	.short	0x0000


	//----- nvinfo : EIATTR_MAXREG_COUNT
	.align		4
        /*005c*/ 	.byte	0x03, 0x1b
        /*005e*/ 	.short	0x00ff


	//----- nvinfo : EIATTR_MERCURY_ISA_VERSION
	.align		4
        /*0060*/ 	.byte	0x03, 0x5f
        /*0062*/ 	.short	0x0101


	//----- nvinfo : EIATTR_VRC_CTA_INIT_COUNT
	.align		4
        /*0064*/ 	.byte	0x02, 0x4a
	.zero		1
	.zero		1


	//----- nvinfo : EIATTR_EXIT_INSTR_OFFSETS
	.align		4
        /*0068*/ 	.byte	0x04, 0x1c
        /*006a*/ 	.short	(.L_185 - .L_184)


	//   ....[0]....
.L_184:
        /*006c*/ 	.word	0x000000c0


	//   ....[1]....
        /*0070*/ 	.word	0x00000200


	//----- nvinfo : EIATTR_CRS_STACK_SIZE
	.align		4
.L_185:
        /*0074*/ 	.byte	0x04, 0x1e
        /*0076*/ 	.short	(.L_187 - .L_186)
.L_186:
        /*0078*/ 	.word	0x00000000


	//----- nvinfo : EIATTR_CBANK_PARAM_SIZE
	.align		4
.L_187:
        /*007c*/ 	.byte	0x03, 0x19
        /*007e*/ 	.short	0x0028


	//----- nvinfo : EIATTR_PARAM_CBANK
	.align		4
        /*0080*/ 	.byte	0x04, 0x0a
        /*0082*/ 	.short	(.L_189 - .L_188)
	.align		4
.L_188:
        /*0084*/ 	.word	index@(.nv.constant0._Z11ooVectorAddPKfS0_PfiPP9BaseClass)
        /*0088*/ 	.short	0x0380
        /*008a*/ 	.short	0x0028


	//----- nvinfo : EIATTR_SW_WAR
	.align		4
.L_189:
        /*008c*/ 	.byte	0x04, 0x36
        /*008e*/ 	.short	(.L_191 - .L_190)
.L_190:
        /*0090*/ 	.word	0x00000008
.L_191:


//--------------------- .nv.info._Z10initializePP9BaseClass --------------------------
	.section	.nv.info._Z10initializePP9BaseClass,"",@"SHT_CUDA_INFO"
	.sectionflags	@""
	.align	4


	//----- nvinfo : EIATTR_CUDA_API_VERSION
	.align		4
        /*0000*/ 	.byte	0x04, 0x37
        /*0002*/ 	.short	(.L_193 - .L_192)
.L_192:
        /*0004*/ 	.word	0x00000082


	//----- nvinfo : EIATTR_KPARAM_INFO
	.align		4
.L_193:
        /*0008*/ 	.byte	0x04, 0x17
        /*000a*/ 	.short	(.L_195 - .L_194)
.L_194:
        /*000c*/ 	.word	0x00000000
        /*0010*/ 	.short	0x0000
        /*0012*/ 	.short	0x0000
        /*0014*/ 	.byte	0x00, 0xf5, 0x21, 0x00


	//----- nvinfo : EIATTR_SPARSE_MMA_MASK
	.align		4
.L_195:
        /*0018*/ 	.byte	0x03, 0x50
        /*001a*/ 	.short	0x0000


	//----- nvinfo : EIATTR_MAXREG_COUNT
	.align		4
        /*001c*/ 	.byte	0x03, 0x1b
        /*001e*/ 	.short	0x00ff


	//----- nvinfo : EIATTR_EXTERNS
	.align		4
        /*0020*/ 	.byte	0x04, 0x0f
        /*0022*/ 	.short	(.L_197 - .L_196)


	//   ....[0]....
	.align		4
.L_196:
        /*0024*/ 	.word	index@(malloc)


	//----- nvinfo : EIATTR_MERCURY_ISA_VERSION
	.align		4
.L_197:
        /*0028*/ 	.byte	0x03, 0x5f
        /*002a*/ 	.short	0x0101


	//----- nvinfo : EIATTR_VRC_CTA_INIT_COUNT
	.align		4
        /*002c*/ 	.byte	0x02, 0x4a
	.zero		1
	.zero		1


	//----- nvinfo : EIATTR_SYSCALL_OFFSETS
	.align		4
        /*0030*/ 	.byte	0x04, 0x46
        /*0032*/ 	.short	(.L_199 - .L_198)


	//   ....[0]....
.L_198:
        /*0034*/ 	.word	0x00000300


	//   ....[1]....
        /*0038*/ 	.word	0x00000400


	//   ....[2]....
        /*003c*/ 	.word	0x00000520


	//   ....[3]....
        /*0040*/ 	.word	0x00000620


	//   ....[4]....
        /*0044*/ 	.word	0x00000760


	//   ....[5]....
        /*0048*/ 	.word	0x00000860


	//   ....[6]....
        /*004c*/ 	.word	0x00000960


	//   ....[7]....
        /*0050*/ 	.word	0x00000a40


	//   ....[8]....
        /*0054*/ 	.word	0x00000b80


	//   ....[9]....
        /*0058*/ 	.word	0x00000c60


	//   ....[10]....
        /*005c*/ 	.word	0x00000d60


	//   ....[11]....
        /*0060*/ 	.word	0x00000e40


	//   ....[12]....
        /*0064*/ 	.word	0x00000f60


	//   ....[13]....
        /*0068*/ 	.word	0x00001040


	//   ....[14]....
        /*006c*/ 	.word	0x00001140


	//   ....[15]....
        /*0070*/ 	.word	0x00001220


	//   ....[16]....
        /*0074*/ 	.word	0x00001380


	//   ....[17]....
        /*0078*/ 	.word	0x00001460


	//   ....[18]....
        /*007c*/ 	.word	0x00001560


	//   ....[19]....
        /*0080*/ 	.word	0x00001650


	//   ....[20]....
        /*0084*/ 	.word	0x00001780


	//   ....[21]....
        /*0088*/ 	.word	0x00001870


	//   ....[22]....
        /*008c*/ 	.word	0x00001980


	//   ....[23]....
        /*0090*/ 	.word	0x00001a70


	//   ....[24]....
        /*0094*/ 	.word	0x00001bc0


	//   ....[25]....
        /*0098*/ 	.word	0x00001cb0


	//   ....[26]....
        /*009c*/ 	.word	0x00001dc0


	//   ....[27]....
        /*00a0*/ 	.word	0x00001eb0


	//   ....[28]....
        /*00a4*/ 	.word	0x00001fe0


	//   ....[29]....
        /*00a8*/ 	.word	0x000020d0


	//   ....[30]....
        /*00ac*/ 	.word	0x000021e0


	//   ....[31]....
        /*00b0*/ 	.word	0x000022d0


	//----- nvinfo : EIATTR_EXIT_INSTR_OFFSETS
	.align		4
.L_199:
        /*00b4*/ 	.byte	0x04, 0x1c
        /*00b6*/ 	.short	(.L_201 - .L_200)


	//   ....[0]....
.L_200:
        /*00b8*/ 	.word	0x000023b0


	//----- nvinfo : EIATTR_CRS_STACK_SIZE
	.align		4
.L_201:
        /*00bc*/ 	.byte	0x04, 0x1e
        /*00be*/ 	.short	(.L_203 - .L_202)
.L_202:
        /*00c0*/ 	.word	0x00000000


	//----- nvinfo : EIATTR_CBANK_PARAM_SIZE
	.align		4
.L_203:
        /*00c4*/ 	.byte	0x03, 0x19
        /*00c6*/ 	.short	0x0008


	//----- nvinfo : EIATTR_PARAM_CBANK
	.align		4
        /*00c8*/ 	.byte	0x04, 0x0a
        /*00ca*/ 	.short	(.L_205 - .L_204)
	.align		4
.L_204:
        /*00cc*/ 	.word	index@(.nv.constant0._Z10initializePP9BaseClass)
        /*00d0*/ 	.short	0x0380
        /*00d2*/ 	.short	0x0008


	//----- nvinfo : EIATTR_SW_WAR
	.align		4
.L_205:
        /*00d4*/ 	.byte	0x04, 0x36
        /*00d6*/ 	.short	(.L_207 - .L_206)
.L_206:
        /*00d8*/ 	.word	0x00000008
.L_207:


//--------------------- .nv.callgraph             --------------------------
	.section	.nv.callgraph,"",@"SHT_CUDA_CALLGRAPH"
	.align	4
	.sectionentsize	8
	.align		4
        /*0000*/ 	.word	0x00000000
	.align		4
        /*0004*/ 	.word	0xffffffff
	.align		4
        /*0008*/ 	.word	index@(_Z10initializePP9BaseClass)
	.align		4
        /*000c*/ 	.word	index@(malloc)
	.align		4
        /*0010*/ 	.word	0x00000000
	.align		4
        /*0014*/ 	.word	0xfffffffe
	.align		4
        /*0018*/ 	.word	0x00000000
	.align		4
        /*001c*/ 	.word	0xfffffffd
	.align		4
        /*0020*/ 	.word	0x00000000
	.align		4
        /*0024*/ 	.word	0xfffffffc


//--------------------- .nv.constant4             --------------------------
	.section	.nv.constant4,"a",@progbits
	.align	8
	.align		8
.nv.constant4:
        /*0000*/ 	.dword	_ZTV6Class0
	.align		8
        /*0008*/ 	.dword	_ZTV6Class1
	.align		8
        /*0010*/ 	.dword	_ZTV6Class2
	.align		8
        /*0018*/ 	.dword	_ZTV6Class3
	.align		8
        /*0020*/ 	.dword	_ZTV6Class4
	.align		8
        /*0028*/ 	.dword	_ZTV6Class5
	.align		8
        /*0030*/ 	.dword	_ZTV6Class6
	.align		8
        /*0038*/ 	.dword	_ZTV6Class7
	.align		8
        /*0040*/ 	.dword	_ZTV6Class8
	.align		8
        /*0048*/ 	.dword	_ZTV6Class9
	.align		8
        /*0050*/ 	.dword	_ZTV7Class10
	.align		8
        /*0058*/ 	.dword	_ZTV7Class11
	.align		8
        /*0060*/ 	.dword	_ZTV7Class12
	.align		8
        /*0068*/ 	.dword	_ZTV7Class13
	.align		8
        /*0070*/ 	.dword	_ZTV7Class14
	.align		8
        /*0078*/ 	.dword	_ZTV7Class15
	.align		8
        /*0080*/ 	.dword	_ZTV7Class16
	.align		8
        /*0088*/ 	.dword	_ZTV7Class17
	.align		8
        /*0090*/ 	.dword	_ZTV7Class18
	.align		8
        /*0098*/ 	.dword	_ZTV7Class19
	.align		8
        /*00a0*/ 	.dword	_ZTV7Class20
	.align		8
        /*00a8*/ 	.dword	_ZTV7Class21
	.align		8
        /*00b0*/ 	.dword	_ZTV7Class22
	.align		8
        /*00b8*/ 	.dword	_ZTV7Class23
	.align		8
        /*00c0*/ 	.dword	_ZTV7Class24
	.align		8
        /*00c8*/ 	.dword	_ZTV7Class25
	.align		8
        /*00d0*/ 	.dword	_ZTV7Class26
	.align		8
        /*00d8*/ 	.dword	_ZTV7Class27
	.align		8
        /*00e0*/ 	.dword	_ZTV7Class28
	.align		8
        /*00e8*/ 	.dword	_ZTV7Class29
	.align		8
        /*00f0*/ 	.dword	_ZTV7Class30
	.align		8
        /*00f8*/ 	.dword	_ZTV7Class31
	.align		8
        /*0100*/ 	.dword	malloc


//--------------------- .nv.constant2._Z11ooVectorAddPKfS0_PfiPP9BaseClass --------------------------
	.section	.nv.constant2._Z11ooVectorAddPKfS0_PfiPP9BaseClass,"a",@progbits
	.sectionflags	@""
	.align	4
.nv.constant2._Z11ooVectorAddPKfS0_PfiPP9BaseClass:
        /*0000*/ 	.byte	0x01, 0x00, 0x00, 0x00, 0x00, 0x00, 0x00, 0x00, 0x10, 0x02, 0x00, 0x00, 0x00, 0x00, 0x00, 0x00
        /* <DEDUP_REMOVED lines=15> */
        /*0100*/ 	.byte	0xf0, 0x05, 0x00, 0x00, 0x00, 0x00, 0x00, 0x00


//--------------------- .nv.constant2._Z10initializePP9BaseClass --------------------------
	.section	.nv.constant2._Z10initializePP9BaseClass,"a",@progbits
	.sectionflags	@""
	.align	4
.nv.constant2._Z10initializePP9BaseClass:
        /* <DEDUP_REMOVED lines=17> */


//--------------------- .text._Z11ooVectorAddPKfS0_PfiPP9BaseClass --------------------------
	.section	.text._Z11ooVectorAddPKfS0_PfiPP9BaseClass,"ax",@progbits
	.align	128
        .global         _Z11ooVectorAddPKfS0_PfiPP9BaseClass
        .type           _Z11ooVectorAddPKfS0_PfiPP9BaseClass,@function
        .size           _Z11ooVectorAddPKfS0_PfiPP9BaseClass,(.L_x_101 - _Z11ooVectorAddPKfS0_PfiPP9BaseClass)
        .other          _Z11ooVectorAddPKfS0_PfiPP9BaseClass,@"STO_CUDA_ENTRY STV_DEFAULT"
_Z11ooVectorAddPKfS0_PfiPP9BaseClass:
.text._Z11ooVectorAddPKfS0_PfiPP9BaseClass:
[----:B------:R-:W-:Y:S01]  /*0000*/  LDC R1, c[0x0][0x37c] ;  /* 0x0000df00ff017b82 */ /* 0x000fe20000000800 */
[----:B------:R-:W0:Y:S01]  /*0010*/  S2R R2, SR_CTAID.X ;  /* 0x0000000000027919 */ /* 0x000e220000002500 */
[----:B------:R-:W0:Y:S01]  /*0020*/  LDCU UR4, c[0x0][0x360] ;  /* 0x00006c00ff0477ac */ /* 0x000e220008000800 */
[----:B------:R-:W0:Y:S01]  /*0030*/  S2R R3, SR_TID.X ;  /* 0x0000000000037919 */ /* 0x000e220000002100 */
[----:B------:R-:W1:Y:S01]  /*0040*/  LDCU UR5, c[0x0][0x398] ;  /* 0x00007300ff0577ac */ /* 0x000e620008000800 */
[----:B------:R-:W2:Y:S01]  /*0050*/  LDCU.64 UR6, c[0x0][0x3a0] ;  /* 0x00007400ff0677ac */ /* 0x000ea20008000a00 */
[----:B0-----:R-:W-:Y:S01]  /*0060*/  IMAD R2, R2, UR4, R3 ;  /* 0x0000000402027c24 */ /* 0x001fe2000f8e0203 */
[----:B------:R-:W-:-:S04]  /*0070*/  SHF.L.U32 R0, R3, 0x3, RZ ;  /* 0x0000000303007819 */ /* 0x000fc800000006ff */
[----:B-1----:R-:W-:Y:S02]  /*0080*/  ISETP.GE.AND P0, PT, R2, UR5, PT ;  /* 0x0000000502007c0c */ /* 0x002fe4000bf06270 */
[----:B------:R-:W-:-:S04]  /*0090*/  LOP3.LUT R0, R0, 0xf8, RZ, 0xc0, !PT ;  /* 0x000000f800007812 */ /* 0x000fc800078ec0ff */
[----:B--2---:R-:W-:-:S04]  /*00a0*/  IADD3 R16, P1, PT, R0, UR6, RZ ;  /* 0x0000000600107c10 */ /* 0x004fc8000ff3e0ff */
[----:B------:R-:W-:-:S03]  /*00b0*/  IADD3.X R17, PT, PT, RZ, UR7, RZ, P1, !PT ;  /* 0x00000007ff117c10 */ /* 0x000fc60008ffe4ff */
[----:B------:R-:W-:Y:S06]  /*00c0*/  @P0 EXIT ;  /* 0x000000000000094d */ /* 0x000fec0003800000 */
[----:B------:R-:W0:Y:S01]  /*00d0*/  LDCU.64 UR36, c[0x0][0x358] ;  /* 0x00006b00ff2477ac */ /* 0x000e220008000a00 */
[----:B------:R-:W1:Y:S08]  /*00e0*/  LDC.64 R8, c[0x0][0x388] ;  /* 0x0000e200ff087b82 */ /* 0x000e700000000a00 */
[----:B------:R-:W2:Y:S01]  /*00f0*/  LDC.64 R10, c[0x0][0x380] ;  /* 0x0000e000ff0a7b82 */ /* 0x000ea20000000a00 */
[----:B0-----:R-:W3:Y:S04]  /*0100*/  LDG.E.64 R4, desc[UR36][R16.64] ;  /* 0x0000002410047981 */ /* 0x001ee8000c1e1b00 */
[----:B---3--:R-:W3:Y:S01]  /*0110*/  LD.E.64 R12, desc[UR36][R4.64] ;  /* 0x00000024040c7980 */ /* 0x008ee2000c101b00 */
[----:B-1----:R-:W-:-:S04]  /*0120*/  IMAD.WIDE R8, R2, 0x4, R8 ;  /* 0x0000000402087825 */ /* 0x002fc800078e0208 */
[----:B--2---:R-:W-:Y:S01]  /*0130*/  IMAD.WIDE R10, R2, 0x4, R10 ;  /* 0x00000004020a7825 */ /* 0x004fe200078e020a */
[----:B------:R0:W5:Y:S04]  /*0140*/  LDG.E R6, desc[UR36][R8.64] ;  /* 0x0000002408067981 */ /* 0x000168000c1e1900 */
[----:B------:R0:W5:Y:S04]  /*0150*/  LDG.E R7, desc[UR36][R10.64] ;  /* 0x000000240a077981 */ /* 0x000168000c1e1900 */
[----:B---3--:R-:W2:Y:S01]  /*0160*/  LD.E R12, desc[UR36][R12.64] ;  /* 0x000000240c0c7980 */ /* 0x008ea2000c101900 */
[----:B------:R-:W-:Y:S01]  /*0170*/  HFMA2 R21, -RZ, RZ, 0, 0 ;  /* 0x00000000ff157431 */ /* 0x000fe200000001ff */
[----:B------:R-:W-:Y:S01]  /*0180*/  BSSY.RECONVERGENT B6, `(.L_x_0) ;  /* 0x0000004000067945 */ /* 0x000fe20003800200 */
[----:B------:R-:W-:Y:S01]  /*0190*/  MOV R20, 0x1c0 ;  /* 0x000001c000147802 */ /* 0x000fe20000000f00 */
[----:B--2---:R0:W1:Y:S06]  /*01a0*/  LDC.64 R14, c[0x2][R12] ;  /* 0x008000000c0e7b82 */ /* 0x00406c0000000a00 */
[----:B01---5:R-:W-:Y:S05]  /*01b0*/  CALL.REL.NOINC R14 `(_Z11ooVectorAddPKfS0_PfiPP9BaseClass) ;  /* 0xfffffffc0e907344 */ /* 0x023fea0003c3ffff */
[----:B------:R-:W-:Y:S05]  /*01c0*/  BSYNC.RECONVERGENT B6 ;  /* 0x0000000000067941 */ /* 0x000fea0003800200 */
.L_x_0:
[----:B------:R-:W0:Y:S02]  /*01d0*/  LDC.64 R6, c[0x0][0x390] ;  /* 0x0000e400ff067b82 */ /* 0x000e240000000a00 */
[----:B0-----:R-:W-:-:S05]  /*01e0*/  IMAD.WIDE R2, R2, 0x4, R6 ;  /* 0x0000000402027825 */ /* 0x001fca00078e0206 */
[----:B------:R-:W-:Y:S01]  /*01f0*/  STG.E desc[UR36][R2.64], R4 ;  /* 0x0000000402007986 */ /* 0x000fe2000c101924 */
[----:B------:R-:W-:Y:S05]  /*0200*/  EXIT ;  /* 0x000000000000794d */ /* 0x000fea0003800000 */
        .type           $_Z11ooVectorAddPKfS0_PfiPP9BaseClass$_ZN6Class09doTheMathEff,@function
        .size           $_Z11ooVectorAddPKfS0_PfiPP9BaseClass$_ZN6Class09doTheMathEff,($_Z11ooVectorAddPKfS0_PfiPP9BaseClass$_ZN6Class19doTheMathEff - $_Z11ooVectorAddPKfS0_PfiPP9BaseClass$_ZN6Class09doTheMathEff)
$_Z11ooVectorAddPKfS0_PfiPP9BaseClass$_ZN6Class09doTheMathEff:
[----:B------:R-:W-:Y:S01]  /*0210*/  FADD R4, R6, R7 ;  /* 0x0000000706047221 */ /* 0x000fe20000000000 */
[----:B------:R-:W-:Y:S06]  /*0220*/  RET.REL.NODEC R20 `(_Z11ooVectorAddPKfS0_PfiPP9BaseClass) ;  /* 0xfffffffc14747950 */ /* 0x000fec0003c3ffff */
        .type           $_Z11ooVectorAddPKfS0_PfiPP9BaseClass$_ZN6Class19doTheMathEff,@function
        .size           $_Z11ooVectorAddPKfS0_PfiPP9BaseClass$_ZN6Class19doTheMathEff,($_Z11ooVectorAddPKfS0_PfiPP9BaseClass$_ZN6Class29doTheMathEff - $_Z11ooVectorAddPKfS0_PfiPP9BaseClass$_ZN6Class19doTheMathEff)
$_Z11ooVectorAddPKfS0_PfiPP9BaseClass$_ZN6Class19doTheMathEff:
[----:B------:R-:W-:Y:S01]  /*0230*/  FADD R4, R6, R7 ;  /* 0x0000000706047221 */ /* 0x000fe20000000000 */
[----:B------:R-:W-:Y:S06]  /*0240*/  RET.REL.NODEC R20 `(_Z11ooVectorAddPKfS0_PfiPP9BaseClass) ;  /* 0xfffffffc146c7950 */ /* 0x000fec0003c3ffff */
        .type           $_Z11ooVectorAddPKfS0_PfiPP9BaseClass$_ZN6Class29doTheMathEff,@function
        .size           $_Z11ooVectorAddPKfS0_PfiPP9BaseClass$_ZN6Class29doTheMathEff,($_Z11ooVectorAddPKfS0_PfiPP9BaseClass$_ZN6Class39doTheMathEff - $_Z11ooVectorAddPKfS0_PfiPP9BaseClass$_ZN6Class29doTheMathEff)
$_Z11ooVectorAddPKfS0_PfiPP9BaseClass$_ZN6Class29doTheMathEff:
[----:B------:R-:W-:Y:S01]  /*0250*/  FADD R4, R6, R7 ;  /* 0x0000000706047221 */ /* 0x000fe20000000000 */
[----:B------:R-:W-:Y:S06]  /*0260*/  RET.REL.NODEC R20 `(_Z11ooVectorAddPKfS0_PfiPP9BaseClass) ;  /* 0xfffffffc14647950 */ /* 0x000fec0003c3ffff */
        .type           $_Z11ooVectorAddPKfS0_PfiPP9BaseClass$_ZN6Class39doTheMathEff,@function
        .size           $_Z11ooVectorAddPKfS0_PfiPP9BaseClass$_ZN6Class39doTheMathEff,($_Z11ooVectorAddPKfS0_PfiPP9BaseClass$_ZN6Class49doTheMathEff - $_Z11ooVectorAddPKfS0_PfiPP9BaseClass$_ZN6Class39doTheMathEff)
$_Z11ooVectorAddPKfS0_PfiPP9BaseClass$_ZN6Class39doTheMathEff:
[----:B------:R-:W-:Y:S01]  /*0270*/  FADD R4, R6, R7 ;  /* 0x0000000706047221 */ /* 0x000fe20000000000 */
[----:B------:R-:W-:Y:S06]  /*0280*/  RET.REL.NODEC R20 `(_Z11ooVectorAddPKfS0_PfiPP9BaseClass) ;  /* 0xfffffffc145c7950 */ /* 0x000fec0003c3ffff */
        .type           $_Z11ooVectorAddPKfS0_PfiPP9BaseClass$_ZN6Class49doTheMathEff,@function
        .size           $_Z11ooVectorAddPKfS0_PfiPP9BaseClass$_ZN6Class49doTheMathEff,($_Z11ooVectorAddPKfS0_PfiPP9BaseClass$_ZN6Class59doTheMathEff - $_Z11ooVectorAddPKfS0_PfiPP9BaseClass$_ZN6Class49doTheMathEff)
$_Z11ooVectorAddPKfS0_PfiPP9BaseClass$_ZN6Class49doTheMathEff:
[----:B------:R-:W-:Y:S01]  /*0290*/  FADD R4, R6, R7 ;  /* 0x0000000706047221 */ /* 0x000fe20000000000 */
[----:B------:R-:W-:Y:S06]  /*02a0*/  RET.REL.NODEC R20 `(_Z11ooVectorAddPKfS0_PfiPP9BaseClass) ;  /* 0xfffffffc14547950 */ /* 0x000fec0003c3ffff */
        .type           $_Z11ooVectorAddPKfS0_PfiPP9BaseClass$_ZN6Class59doTheMathEff,@function
        .size           $_Z11ooVectorAddPKfS0_PfiPP9BaseClass$_ZN6Class59doTheMathEff,($_Z11ooVectorAddPKfS0_PfiPP9BaseClass$_ZN6Class69doTheMathEff - $_Z11ooVectorAddPKfS0_PfiPP9BaseClass$_ZN6Class59doTheMathEff)
$_Z11ooVectorAddPKfS0_PfiPP9BaseClass$_ZN6Class59doTheMathEff:
[----:B------:R-:W-:Y:S01]  /*02b0*/  FADD R4, R6, R7 ;  /* 0x0000000706047221 */ /* 0x000fe20000000000 */
[----:B------:R-:W-:Y:S06]  /*02c0*/  RET.REL.NODEC R20 `(_Z11ooVectorAddPKfS0_PfiPP9BaseClass) ;  /* 0xfffffffc144c7950 */ /* 0x000fec0003c3ffff */
        .type           $_Z11ooVectorAddPKfS0_PfiPP9BaseClass$_ZN6Class69doTheMathEff,@function
        .size           $_Z11ooVectorAddPKfS0_PfiPP9BaseClass$_ZN6Class69doTheMathEff,($_Z11ooVectorAddPKfS0_PfiPP9BaseClass$_ZN6Class79doTheMathEff - $_Z11ooVectorAddPKfS0_PfiPP9BaseClass$_ZN6Class69doTheMathEff)
$_Z11ooVectorAddPKfS0_PfiPP9BaseClass$_ZN6Class69doTheMathEff:
[----:B------:R-:W-:Y:S01]  /*02d0*/  FADD R4, R6, R7 ;  /* 0x0000000706047221 */ /* 0x000fe20000000000 */
[----:B------:R-:W-:Y:S06]  /*02e0*/  RET.REL.NODEC R20 `(_Z11ooVectorAddPKfS0_PfiPP9BaseClass) ;  /* 0xfffffffc14447950 */ /* 0x000fec0003c3ffff */
        .type           $_Z11ooVectorAddPKfS0_PfiPP9BaseClass$_ZN6Class79doTheMathEff,@function
        .size           $_Z11ooVectorAddPKfS0_PfiPP9BaseClass$_ZN6Class79doTheMathEff,($_Z11ooVectorAddPKfS0_PfiPP9BaseClass$_ZN6Class89doTheMathEff - $_Z11ooVectorAddPKfS0_PfiPP9BaseClass$_ZN6Class79doTheMathEff)
$_Z11ooVectorAddPKfS0_PfiPP9BaseClass$_ZN6Class79doTheMathEff:
[----:B------:R-:W-:Y:S01]  /*02f0*/  FADD R4, R6, R7 ;  /* 0x0000000706047221 */ /* 0x000fe20000000000 */
[----:B------:R-:W-:Y:S06]  /*0300*/  RET.REL.NODEC R20 `(_Z11ooVectorAddPKfS0_PfiPP9BaseClass) ;  /* 0xfffffffc143c7950 */ /* 0x000fec0003c3ffff */
        .type           $_Z11ooVectorAddPKfS0_PfiPP9BaseClass$_ZN6Class89doTheMathEff,@function
        .size           $_Z11ooVectorAddPKfS0_PfiPP9BaseClass$_ZN6Class89doTheMathEff,($_Z11ooVectorAddPKfS0_PfiPP9BaseClass$_ZN6Class99doTheMathEff - $_Z11ooVectorAddPKfS0_PfiPP9BaseClass$_ZN6Class89doTheMathEff)
$_Z11ooVectorAddPKfS0_PfiPP9BaseClass$_ZN6Class89doTheMathEff:
[----:B------:R-:W-:Y:S01]  /*0310*/  FADD R4, R6, R7 ;  /* 0x0000000706047221 */ /* 0x000fe20000000000 */
[----:B------:R-:W-:Y:S06]  /*0320*/  RET.REL.NODEC R20 `(_Z11ooVectorAddPKfS0_PfiPP9BaseClass) ;  /* 0xfffffffc14347950 */ /* 0x000fec0003c3ffff */
        .type           $_Z11ooVectorAddPKfS0_PfiPP9BaseClass$_ZN6Class99doTheMathEff,@function
        .size           $_Z11ooVectorAddPKfS0_PfiPP9BaseClass$_ZN6Class99doTheMathEff,($_Z11ooVectorAddPKfS0_PfiPP9BaseClass$_ZN7Class109doTheMathEff - $_Z11ooVectorAddPKfS0_PfiPP9BaseClass$_ZN6Class99doTheMathEff)
$_Z11ooVectorAddPKfS0_PfiPP9BaseClass$_ZN6Class99doTheMathEff:
[----:B------:R-:W-:Y:S01]  /*0330*/  FADD R4, R6, R7 ;  /* 0x0000000706047221 */ /* 0x000fe20000000000 */
[----:B------:R-:W-:Y:S06]  /*0340*/  RET.REL.NODEC R20 `(_Z11ooVectorAddPKfS0_PfiPP9BaseClass) ;  /* 0xfffffffc142c7950 */ /* 0x000fec0003c3ffff */
        .type           $_Z11ooVectorAddPKfS0_PfiPP9BaseClass$_ZN7Class109doTheMathEff,@function
        .size           $_Z11ooVectorAddPKfS0_PfiPP9BaseClass$_ZN7Class109doTheMathEff,($_Z11ooVectorAddPKfS0_PfiPP9BaseClass$_ZN7Class119doTheMathEff - $_Z11ooVectorAddPKfS0_PfiPP9BaseClass$_ZN7Class109doTheMathEff)
$_Z11ooVectorAddPKfS0_PfiPP9BaseClass$_ZN7Class109doTheMathEff:
[----:B------:R-:W-:Y:S01]  /*0350*/  FADD R4, R6, R7 ;  /* 0x0000000706047221 */ /* 0x000fe20000000000 */
[----:B------:R-:W-:Y:S06]  /*0360*/  RET.REL.NODEC R20 `(_Z11ooVectorAddPKfS0_PfiPP9BaseClass) ;  /* 0xfffffffc14247950 */ /* 0x000fec0003c3ffff */
        .type           $_Z11ooVectorAddPKfS0_PfiPP9BaseClass$_ZN7Class119doTheMathEff,@function
        .size           $_Z11ooVectorAddPKfS0_PfiPP9BaseClass$_ZN7Class119doTheMathEff,($_Z11ooVectorAddPKfS0_PfiPP9BaseClass$_ZN7Class129doTheMathEff - $_Z11ooVectorAddPKfS0_PfiPP9BaseClass$_ZN7Class119doTheMathEff)
$_Z11ooVectorAddPKfS0_PfiPP9BaseClass$_ZN7Class119doTheMathEff:
[----:B------:R-:W-:Y:S01]  /*0370*/  FADD R4, R6, R7 ;  /* 0x0000000706047221 */ /* 0x000fe20000000000 */
[----:B------:R-:W-:Y:S06]  /*0380*/  RET.REL.NODEC R20 `(_Z11ooVectorAddPKfS0_PfiPP9BaseClass) ;  /* 0xfffffffc141c7950 */ /* 0x000fec0003c3ffff */
        .type           $_Z11ooVectorAddPKfS0_PfiPP9BaseClass$_ZN7Class129doTheMathEff,@function
        .size           $_Z11ooVectorAddPKfS0_PfiPP9BaseClass$_ZN7Class129doTheMathEff,($_Z11ooVectorAddPKfS0_PfiPP9BaseClass$_ZN7Class139doTheMathEff - $_Z11ooVectorAddPKfS0_PfiPP9BaseClass$_ZN7Class129doTheMathEff)
$_Z11ooVectorAddPKfS0_PfiPP9BaseClass$_ZN7Class129doTheMathEff:
[----:B------:R-:W-:Y:S01]  /*0390*/  FADD R4, R6, R7 ;  /* 0x0000000706047221 */ /* 0x000fe20000000000 */
[----:B------:R-:W-:Y:S06]  /*03a0*/  RET.REL.NODEC R20 `(_Z11ooVectorAddPKfS0_PfiPP9BaseClass) ;  /* 0xfffffffc14147950 */ /* 0x000fec0003c3ffff */
        .type           $_Z11ooVectorAddPKfS0_PfiPP9BaseClass$_ZN7Class139doTheMathEff,@function
        .size           $_Z11ooVectorAddPKfS0_PfiPP9BaseClass$_ZN7Class139doTheMathEff,($_Z11ooVectorAddPKfS0_PfiPP9BaseClass$_ZN7Class149doTheMathEff - $_Z11ooVectorAddPKfS0_PfiPP9BaseClass$_ZN7Class139doTheMathEff)
$_Z11ooVectorAddPKfS0_PfiPP9BaseClass$_ZN7Class139doTheMathEff:
[----:B------:R-:W-:Y:S01]  /*03b0*/  FADD R4, R6, R7 ;  /* 0x0000000706047221 */ /* 0x000fe20000000000 */
[----:B------:R-:W-:Y:S06]  /*03c0*/  RET.REL.NODEC R20 `(_Z11ooVectorAddPKfS0_PfiPP9BaseClass) ;  /* 0xfffffffc140c7950 */ /* 0x000fec0003c3ffff */
        .type           $_Z11ooVectorAddPKfS0_PfiPP9BaseClass$_ZN7Class149doTheMathEff,@function
        .size           $_Z11ooVectorAddPKfS0_PfiPP9BaseClass$_ZN7Class149doTheMathEff,($_Z11ooVectorAddPKfS0_PfiPP9BaseClass$_ZN7Class159doTheMathEff - $_Z11ooVectorAddPKfS0_PfiPP9BaseClass$_ZN7Class149doTheMathEff)
$_Z11ooVectorAddPKfS0_PfiPP9BaseClass$_ZN7Class149doTheMathEff:
[----:B------:R-:W-:Y:S01]  /*03d0*/  FADD R4, R6, R7 ;  /* 0x0000000706047221 */ /* 0x000fe20000000000 */
[----:B------:R-:W-:Y:S06]  /*03e0*/  RET.REL.NODEC R20 `(_Z11ooVectorAddPKfS0_PfiPP9BaseClass) ;  /* 0xfffffffc14047950 */ /* 0x000fec0003c3ffff */
        .type           $_Z11ooVectorAddPKfS0_PfiPP9BaseClass$_ZN7Class159doTheMathEff,@function
        .size           $_Z11ooVectorAddPKfS0_PfiPP9BaseClass$_ZN7Class159doTheMathEff,($_Z11ooVectorAddPKfS0_PfiPP9BaseClass$_ZN7Class169doTheMathEff - $_Z11ooVectorAddPKfS0_PfiPP9BaseClass$_ZN7Class159doTheMathEff)
$_Z11ooVectorAddPKfS0_PfiPP9BaseClass$_ZN7Class159doTheMathEff:
[----:B------:R-:W-:Y:S01]  /*03f0*/  FADD R4, R6, R7 ;  /* 0x0000000706047221 */ /* 0x000fe20000000000 */
[----:B------:R-:W-:Y:S06]  /*0400*/  RET.REL.NODEC R20 `(_Z11ooVectorAddPKfS0_PfiPP9BaseClass) ;  /* 0xfffffff814fc7950 */ /* 0x000fec0003c3ffff */
        .type           $_Z11ooVectorAddPKfS0_PfiPP9BaseClass$_ZN7Class169doTheMathEff,@function
        .size           $_Z11ooVectorAddPKfS0_PfiPP9BaseClass$_ZN7Class169doTheMathEff,($_Z11ooVectorAddPKfS0_PfiPP9BaseClass$_ZN7Class179doTheMathEff - $_Z11ooVectorAddPKfS0_PfiPP9BaseClass$_ZN7Class169doTheMathEff)
$_Z11ooVectorAddPKfS0_PfiPP9BaseClass$_ZN7Class169doTheMathEff:
[----:B------:R-:W-:Y:S01]  /*0410*/  FADD R4, R6, R7 ;  /* 0x0000000706047221 */ /* 0x000fe20000000000 */
[----:B------:R-:W-:Y:S06]  /*0420*/  RET.REL.NODEC R20 `(_Z11ooVectorAddPKfS0_PfiPP9BaseClass) ;  /* 0xfffffff814f47950 */ /* 0x000fec0003c3ffff */
        .type           $_Z11ooVectorAddPKfS0_PfiPP9BaseClass$_ZN7Class179doTheMathEff,@function
        .size           $_Z11ooVectorAddPKfS0_PfiPP9BaseClass$_ZN7Class179doTheMathEff,($_Z11ooVectorAddPKfS0_PfiPP9BaseClass$_ZN7Class189doTheMathEff - $_Z11ooVectorAddPKfS0_PfiPP9BaseClass$_ZN7Class179doTheMathEff)
$_Z11ooVectorAddPKfS0_PfiPP9BaseClass$_ZN7Class179doTheMathEff:
[----:B------:R-:W-:Y:S01]  /*0430*/  FADD R4, R6, R7 ;  /* 0x0000000706047221 */ /* 0x000fe20000000000 */
[----:B------:R-:W-:Y:S06]  /*0440*/  RET.REL.NODEC R20 `(_Z11ooVectorAddPKfS0_PfiPP9BaseClass) ;  /* 0xfffffff814ec7950 */ /* 0x000fec0003c3ffff */
        .type           $_Z11ooVectorAddPKfS0_PfiPP9BaseClass$_ZN7Class189doTheMathEff,@function
        .size           $_Z11ooVectorAddPKfS0_PfiPP9BaseClass$_ZN7Class189doTheMathEff,($_Z11ooVectorAddPKfS0_PfiPP9BaseClass$_ZN7Class199doTheMathEff - $_Z11ooVectorAddPKfS0_PfiPP9BaseClass$_ZN7Class189doTheMathEff)
$_Z11ooVectorAddPKfS0_PfiPP9BaseClass$_ZN7Class189doTheMathEff:
[----:B------:R-:W-:Y:S01]  /*0450*/  FADD R4, R6, R7 ;  /* 0x0000000706047221 */ /* 0x000fe20000000000 */
[----:B------:R-:W-:Y:S06]  /*0460*/  RET.REL.NODEC R20 `(_Z11ooVectorAddPKfS0_PfiPP9BaseClass) ;  /* 0xfffffff814e47950 */ /* 0x000fec0003c3ffff */
        .type           $_Z11ooVectorAddPKfS0_PfiPP9BaseClass$_ZN7Class199doTheMathEff,@function
        .size           $_Z11ooVectorAddPKfS0_PfiPP9BaseClass$_ZN7Class199doTheMathEff,($_Z11ooVectorAddPKfS0_PfiPP9BaseClass$_ZN7Class209doTheMathEff - $_Z11ooVectorAddPKfS0_PfiPP9BaseClass$_ZN7Class199doTheMathEff)
$_Z11ooVectorAddPKfS0_PfiPP9BaseClass$_ZN7Class199doTheMathEff:
[----:B------:R-:W-:Y:S01]  /*0470*/  FADD R4, R6, R7 ;  /* 0x0000000706047221 */ /* 0x000fe20000000000 */
[----:B------:R-:W-:Y:S06]  /*0480*/  RET.REL.NODEC R20 `(_Z11ooVectorAddPKfS0_PfiPP9BaseClass) ;  /* 0xfffffff814dc7950 */ /* 0x000fec0003c3ffff */
        .type           $_Z11ooVectorAddPKfS0_PfiPP9BaseClass$_ZN7Class209doTheMathEff,@function
        .size           $_Z11ooVectorAddPKfS0_PfiPP9BaseClass$_ZN7Class209doTheMathEff,($_Z11ooVectorAddPKfS0_PfiPP9BaseClass$_ZN7Class219doTheMathEff - $_Z11ooVectorAddPKfS0_PfiPP9BaseClass$_ZN7Class209doTheMathEff)
$_Z11ooVectorAddPKfS0_PfiPP9BaseClass$_ZN7Class209doTheMathEff:
[----:B------:R-:W-:Y:S01]  /*0490*/  FADD R4, R6, R7 ;  /* 0x0000000706047221 */ /* 0x000fe20000000000 */
[----:B------:R-:W-:Y:S06]  /*04a0*/  RET.REL.NODEC R20 `(_Z11ooVectorAddPKfS0_PfiPP9BaseClass) ;  /* 0xfffffff814d47950 */ /* 0x000fec0003c3ffff */
        .type           $_Z11ooVectorAddPKfS0_PfiPP9BaseClass$_ZN7Class219doTheMathEff,@function
        .size           $_Z11ooVectorAddPKfS0_PfiPP9BaseClass$_ZN7Class219doTheMathEff,($_Z11ooVectorAddPKfS0_PfiPP9BaseClass$_ZN7Class229doTheMathEff - $_Z11ooVectorAddPKfS0_PfiPP9BaseClass$_ZN7Class219doTheMathEff)
$_Z11ooVectorAddPKfS0_PfiPP9BaseClass$_ZN7Class219doTheMathEff:
[----:B------:R-:W-:Y:S01]  /*04b0*/  FADD R4, R6, R7 ;  /* 0x0000000706047221 */ /* 0x000fe20000000000 */
[----:B------:R-:W-:Y:S06]  /*04c0*/  RET.REL.NODEC R20 `(_Z11ooVectorAddPKfS0_PfiPP9BaseClass) ;  /* 0xfffffff814cc7950 */ /* 0x000fec0003c3ffff */
        .type           $_Z11ooVectorAddPKfS0_PfiPP9BaseClass$_ZN7Class229doTheMathEff,@function
        .size           $_Z11ooVectorAddPKfS0_PfiPP9BaseClass$_ZN7Class229doTheMathEff,($_Z11ooVectorAddPKfS0_PfiPP9BaseClass$_ZN7Class239doTheMathEff - $_Z11ooVectorAddPKfS0_PfiPP9BaseClass$_ZN7Class229doTheMathEff)
$_Z11ooVectorAddPKfS0_PfiPP9BaseClass$_ZN7Class229doTheMathEff:
[----:B------:R-:W-:Y:S01]  /*04d0*/  FADD R4, R6, R7 ;  /* 0x0000000706047221 */ /* 0x000fe20000000000 */
[----:B------:R-:W-:Y:S06]  /*04e0*/  RET.REL.NODEC R20 `(_Z11ooVectorAddPKfS0_PfiPP9BaseClass) ;  /* 0xfffffff814c47950 */ /* 0x000fec0003c3ffff */
        .type           $_Z11ooVectorAddPKfS0_PfiPP9BaseClass$_ZN7Class239doTheMathEff,@function
        .size           $_Z11ooVectorAddPKfS0_PfiPP9BaseClass$_ZN7Class239doTheMathEff,($_Z11ooVectorAddPKfS0_PfiPP9BaseClass$_ZN7Class249doTheMathEff - $_Z11ooVectorAddPKfS0_PfiPP9BaseClass$_ZN7Class239doTheMathEff)
$_Z11ooVectorAddPKfS0_PfiPP9BaseClass$_ZN7Class239doTheMathEff:
[----:B------:R-:W-:Y:S01]  /*04f0*/  FADD R4, R6, R7 ;  /* 0x0000000706047221 */ /* 0x000fe20000000000 */
[----:B------:R-:W-:Y:S06]  /*0500*/  RET.REL.NODEC R20 `(_Z11ooVectorAddPKfS0_PfiPP9BaseClass) ;  /* 0xfffffff814bc7950 */ /* 0x000fec0003c3ffff */
        .type           $_Z11ooVectorAddPKfS0_PfiPP9BaseClass$_ZN7Class249doTheMathEff,@function
        .size           $_Z11ooVectorAddPKfS0_PfiPP9BaseClass$_ZN7Class249doTheMathEff,($_Z11ooVectorAddPKfS0_PfiPP9BaseClass$_ZN7Class259doTheMathEff - $_Z11ooVectorAddPKfS0_PfiPP9BaseClass$_ZN7Class249doTheMathEff)
$_Z11ooVectorAddPKfS0_PfiPP9BaseClass$_ZN7Class249doTheMathEff:
[----:B------:R-:W-:Y:S01]  /*0510*/  FADD R4, R6, R7 ;  /* 0x0000000706047221 */ /* 0x000fe20000000000 */
[----:B------:R-:W-:Y:S06]  /*0520*/  RET.REL.NODEC R20 `(_Z11ooVectorAddPKfS0_PfiPP9BaseClass) ;  /* 0xfffffff814b47950 */ /* 0x000fec0003c3ffff */
        .type           $_Z11ooVectorAddPKfS0_PfiPP9BaseClass$_ZN7Class259doTheMathEff,@function
        .size           $_Z11ooVectorAddPKfS0_PfiPP9BaseClass$_ZN7Class259doTheMathEff,($_Z11ooVectorAddPKfS0_PfiPP9BaseClass$_ZN7Class269doTheMathEff - $_Z11ooVectorAddPKfS0_PfiPP9BaseClass$_ZN7Class259doTheMathEff)
$_Z11ooVectorAddPKfS0_PfiPP9BaseClass$_ZN7Class259doTheMathEff:
[----:B------:R-:W-:Y:S01]  /*0530*/  FADD R4, R6, R7 ;  /* 0x0000000706047221 */ /* 0x000fe20000000000 */
[----:B------:R-:W-:Y:S06]  /*0540*/  RET.REL.NODEC R20 `(_Z11ooVectorAddPKfS0_PfiPP9BaseClass) ;  /* 0xfffffff814ac7950 */ /* 0x000fec0003c3ffff */
        .type           $_Z11ooVectorAddPKfS0_PfiPP9BaseClass$_ZN7Class269doTheMathEff,@function
        .size           $_Z11ooVectorAddPKfS0_PfiPP9BaseClass$_ZN7Class269doTheMathEff,($_Z11ooVectorAddPKfS0_PfiPP9BaseClass$_ZN7Class279doTheMathEff - $_Z11ooVectorAddPKfS0_PfiPP9BaseClass$_ZN7Class269doTheMathEff)
$_Z11ooVectorAddPKfS0_PfiPP9BaseClass$_ZN7Class269doTheMathEff:
[----:B------:R-:W-:Y:S01]  /*0550*/  FADD R4, R6, R7 ;  /* 0x0000000706047221 */ /* 0x000fe20000000000 */
[----:B------:R-:W-:Y:S06]  /*0560*/  RET.REL.NODEC R20 `(_Z11ooVectorAddPKfS0_PfiPP9BaseClass) ;  /* 0xfffffff814a47950 */ /* 0x000fec0003c3ffff */
        .type           $_Z11ooVectorAddPKfS0_PfiPP9BaseClass$_ZN7Class279doTheMathEff,@function
        .size           $_Z11ooVectorAddPKfS0_PfiPP9BaseClass$_ZN7Class279doTheMathEff,($_Z11ooVectorAddPKfS0_PfiPP9BaseClass$_ZN7Class289doTheMathEff - $_Z11ooVectorAddPKfS0_PfiPP9BaseClass$_ZN7Class279doTheMathEff)
$_Z11ooVectorAddPKfS0_PfiPP9BaseClass$_ZN7Class279doTheMathEff:
[----:B------:R-:W-:Y:S01]  /*0570*/  FADD R4, R6, R7 ;  /* 0x0000000706047221 */ /* 0x000fe20000000000 */
[----:B------:R-:W-:Y:S06]  /*0580*/  RET.REL.NODEC R20 `(_Z11ooVectorAddPKfS0_PfiPP9BaseClass) ;  /* 0xfffffff8149c7950 */ /* 0x000fec0003c3ffff */
        .type           $_Z11ooVectorAddPKfS0_PfiPP9BaseClass$_ZN7Class289doTheMathEff,@function
        .size           $_Z11ooVectorAddPKfS0_PfiPP9BaseClass$_ZN7Class289doTheMathEff,($_Z11ooVectorAddPKfS0_PfiPP9BaseClass$_ZN7Class299doTheMathEff - $_Z11ooVectorAddPKfS0_PfiPP9BaseClass$_ZN7Class289doTheMathEff)
$_Z11ooVectorAddPKfS0_PfiPP9BaseClass$_ZN7Class289doTheMathEff:
[----:B------:R-:W-:Y:S01]  /*0590*/  FADD R4, R6, R7 ;  /* 0x0000000706047221 */ /* 0x000fe20000000000 */
[----:B------:R-:W-:Y:S06]  /*05a0*/  RET.REL.NODEC R20 `(_Z11ooVectorAddPKfS0_PfiPP9BaseClass) ;  /* 0xfffffff814947950 */ /* 0x000fec0003c3ffff */
        .type           $_Z11ooVectorAddPKfS0_PfiPP9BaseClass$_ZN7Class299doTheMathEff,@function
        .size           $_Z11ooVectorAddPKfS0_PfiPP9BaseClass$_ZN7Class299doTheMathEff,($_Z11ooVectorAddPKfS0_PfiPP9BaseClass$_ZN7Class309doTheMathEff - $_Z11ooVectorAddPKfS0_PfiPP9BaseClass$_ZN7Class299doTheMathEff)
$_Z11ooVectorAddPKfS0_PfiPP9BaseClass$_ZN7Class299doTheMathEff:
[----:B------:R-:W-:Y:S01]  /*05b0*/  FADD R4, R6, R7 ;  /* 0x0000000706047221 */ /* 0x000fe20000000000 */
[----:B------:R-:W-:Y:S06]  /*05c0*/  RET.REL.NODEC R20 `(_Z11ooVectorAddPKfS0_PfiPP9BaseClass) ;  /* 0xfffffff8148c7950 */ /* 0x000fec0003c3ffff */
        .type           $_Z11ooVectorAddPKfS0_PfiPP9BaseClass$_ZN7Class309doTheMathEff,@function
        .size           $_Z11ooVectorAddPKfS0_PfiPP9BaseClass$_ZN7Class309doTheMathEff,($_Z11ooVectorAddPKfS0_PfiPP9BaseClass$_ZN7Class319doTheMathEff - $_Z11ooVectorAddPKfS0_PfiPP9BaseClass$_ZN7Class309doTheMathEff)
$_Z11ooVectorAddPKfS0_PfiPP9BaseClass$_ZN7Class309doTheMathEff:
[----:B------:R-:W-:Y:S01]  /*05d0*/  FADD R4, R6, R7 ;  /* 0x0000000706047221 */ /* 0x000fe20000000000 */
[----:B------:R-:W-:Y:S06]  /*05e0*/  RET.REL.NODEC R20 `(_Z11ooVectorAddPKfS0_PfiPP9BaseClass) ;  /* 0xfffffff814847950 */ /* 0x000fec0003c3ffff */
        .type           $_Z11ooVectorAddPKfS0_PfiPP9BaseClass$_ZN7Class319doTheMathEff,@function
        .size           $_Z11ooVectorAddPKfS0_PfiPP9BaseClass$_ZN7Class319doTheMathEff,(.L_x_101 - $_Z11ooVectorAddPKfS0_PfiPP9BaseClass$_ZN7Class319doTheMathEff)
$_Z11ooVectorAddPKfS0_PfiPP9BaseClass$_ZN7Class319doTheMathEff:
[----:B------:R-:W-:Y:S01]  /*05f0*/  FADD R4, R6, R7 ;  /* 0x0000000706047221 */ /* 0x000fe20000000000 */
[----:B------:R-:W-:Y:S06]  /*0600*/  RET.REL.NODEC R20 `(_Z11ooVectorAddPKfS0_PfiPP9BaseClass) ;  /* 0xfffffff8147c7950 */ /* 0x000fec0003c3ffff */
.L_x_1:
[----:B------:R-:W-:-:S00]  /*0610*/  BRA `(.L_x_1) ;  /* 0xfffffffc00fc7947 */ /* 0x000fc0000383ffff */
[----:B------:R-:W-:-:S00]  /*0620*/  NOP ;  /* 0x0000000000007918 */ /* 0x000fc00000000000 */
        /* <DEDUP_REMOVED lines=13> */
.L_x_101:


//--------------------- .text._Z10initializePP9BaseClass --------------------------
	.section	.text._Z10initializePP9BaseClass,"ax",@progbits
	.align	128
        .global         _Z10initializePP9BaseClass
        .type           _Z10initializePP9BaseClass,@function
        .size           _Z10initializePP9BaseClass,(.L_x_133 - _Z10initializePP9BaseClass)
        .other          _Z10initializePP9BaseClass,@"STO_CUDA_ENTRY STV_DEFAULT"
_Z10initializePP9BaseClass:
.text._Z10initializePP9BaseClass:
[----:B------:R-:W0:Y:S01]  /*0000*/  LDC R1, c[0x0][0x37c] ;  /* 0x0000df00ff017b82 */ /* 0x000e220000000800 */
[----:B------:R-:W1:Y:S01]  /*0010*/  LDCU.64 UR6, c[0x4][0x8] ;  /* 0x01000100ff0677ac */ /* 0x000e620008000a00 */
[----:B------:R-:W-:Y:S01]  /*0020*/  BSSY.RECONVERGENT B7, `(.L_x_2) ;  /* 0x0000238000077945 */ /* 0x000fe20003800200 */
[----:B------:R-:W-:Y:S01]  /*0030*/  IMAD.MOV.U32 R27, RZ, RZ, RZ ;  /* 0x000000ffff1b7224 */ /* 0x000fe200078e00ff */
[----:B------:R-:W2:Y:S01]  /*0040*/  LDCU.64 UR4, c[0x4][URZ] ;  /* 0x01000000ff0477ac */ /* 0x000ea20008000a00 */
[----:B------:R-:W3:Y:S01]  /*0050*/  LDCU.64 UR8, c[0x4][0x18] ;  /* 0x01000300ff0877ac */ /* 0x000ee20008000a00 */
[----:B------:R-:W4:Y:S01]  /*0060*/  LDCU.64 UR36, c[0x0][0x358] ;  /* 0x00006b00ff2477ac */ /* 0x000f220008000a00 */
[----:B------:R-:W5:Y:S01]  /*0070*/  LDCU.64 UR38, c[0x4][0x20] ;  /* 0x01000400ff2677ac */ /* 0x000f620008000a00 */
[----:B-1----:R-:W-:Y:S02]  /*0080*/  IMAD.U32 R26, RZ, RZ, UR6 ;  /* 0x00000006ff1a7e24 */ /* 0x002fe4000f8e00ff */
[----:B------:R-:W-:Y:S01]  /*0090*/  IMAD.U32 R25, RZ, RZ, UR7 ;  /* 0x00000007ff197e24 */ /* 0x000fe2000f8e00ff */
[----:B------:R-:W1:Y:S01]  /*00a0*/  LDCU.64 UR6, c[0x4][0x10] ;  /* 0x01000200ff0677ac */ /* 0x000e620008000a00 */
[----:B--2---:R-:W-:-:S02]  /*00b0*/  IMAD.U32 R24, RZ, RZ, UR4 ;  /* 0x00000004ff187e24 */ /* 0x004fc4000f8e00ff */
[----:B------:R-:W-:Y:S01]  /*00c0*/  IMAD.U32 R23, RZ, RZ, UR5 ;  /* 0x00000005ff177e24 */ /* 0x000fe2000f8e00ff */
[----:B------:R-:W2:Y:S01]  /*00d0*/  LDCU.64 UR4, c[0x4][0x28] ;  /* 0x01000500ff0477ac */ /* 0x000ea20008000a00 */
[----:B---3--:R-:W-:Y:S01]  /*00e0*/  MOV R22, UR8 ;  /* 0x0000000800167c02 */ /* 0x008fe20008000f00 */
[----:B------:R-:W-:Y:S01]  /*00f0*/  IMAD.U32 R19, RZ, RZ, UR9 ;  /* 0x00000009ff137e24 */ /* 0x000fe2000f8e00ff */
[----:B------:R-:W3:Y:S01]  /*0100*/  LDCU.64 UR40, c[0x4][0x38] ;  /* 0x01000700ff2877ac */ /* 0x000ee20008000a00 */
[----:B------:R-:W0:Y:S01]  /*0110*/  LDCU.64 UR42, c[0x4][0x30] ;  /* 0x01000600ff2a77ac */ /* 0x000e220008000a00 */
[----:B------:R-:W0:Y:S01]  /*0120*/  LDCU.64 UR44, c[0x4][0x48] ;  /* 0x01000900ff2c77ac */ /* 0x000e220008000a00 */
[----:B-1----:R-:W-:Y:S02]  /*0130*/  IMAD.U32 R18, RZ, RZ, UR6 ;  /* 0x00000006ff127e24 */ /* 0x002fe4000f8e00ff */
[----:B------:R-:W-:Y:S01]  /*0140*/  IMAD.U32 R17, RZ, RZ, UR7 ;  /* 0x00000007ff117e24 */ /* 0x000fe2000f8e00ff */
[----:B------:R-:W1:Y:S01]  /*0150*/  LDCU.64 UR46, c[0x4][0x40] ;  /* 0x01000800ff2e77ac */ /* 0x000e620008000a00 */
[----:B--2---:R-:W-:Y:S01]  /*0160*/  IMAD.U32 R16, RZ, RZ, UR4 ;  /* 0x00000004ff107e24 */ /* 0x004fe2000f8e00ff */
[----:B------:R-:W-:Y:S01]  /*0170*/  MOV R2, UR5 ;  /* 0x0000000500027c02 */ /* 0x000fe20008000f00 */
[----:B------:R-:W2:Y:S01]  /*0180*/  LDCU.64 UR48, c[0x4][0x58] ;  /* 0x01000b00ff3077ac */ /* 0x000ea20008000a00 */
[----:B------:R-:W0:Y:S01]  /*0190*/  LDCU.64 UR50, c[0x4][0x50] ;  /* 0x01000a00ff3277ac */ /* 0x000e220008000a00 */
[----:B------:R-:W0:Y:S01]  /*01a0*/  LDCU.64 UR52, c[0x4][0x68] ;  /* 0x01000d00ff3477ac */ /* 0x000e220008000a00 */
[----:B------:R-:W0:Y:S01]  /*01b0*/  LDCU.64 UR54, c[0x4][0x60] ;  /* 0x01000c00ff3677ac */ /* 0x000e220008000a00 */
[----:B------:R-:W0:Y:S01]  /*01c0*/  LDCU.64 UR56, c[0x4][0x78] ;  /* 0x01000f00ff3877ac */ /* 0x000e220008000a00 */
[----:B------:R-:W0:Y:S01]  /*01d0*/  LDCU.64 UR58, c[0x4][0x70] ;  /* 0x01000e00ff3a77ac */ /* 0x000e220008000a00 */
[----:B------:R-:W0:Y:S01]  /*01e0*/  LDCU.64 UR60, c[0x4][0x88] ;  /* 0x01001100ff3c77ac */ /* 0x000e220008000a00 */
[----:B---345:R-:W0:Y:S02]  /*01f0*/  LDCU.64 UR62, c[0x4][0x80] ;  /* 0x01001000ff3e77ac */ /* 0x038e240008000a00 */
.L_x_68:
[----:B------:R-:W-:Y:S01]  /*0200*/  ISETP.GT.AND P0, PT, R27, 0xf, PT ;  /* 0x0000000f1b00780c */ /* 0x000fe20003f04270 */
[----:B------:R-:W-:-:S12]  /*0210*/  BSSY.RECONVERGENT B6, `(.L_x_3) ;  /* 0x0000215000067945 */ /* 0x000fd80003800200 */
[----:B012345:R-:W-:Y:S05]  /*0220*/  @P0 BRA `(.L_x_4) ;  /* 0x0000001000200947 */ /* 0x03ffea0003800000 */
[----:B------:R-:W-:-:S13]  /*0230*/  ISETP.GT.AND P0, PT, R27, 0x7, PT ;  /* 0x000000071b00780c */ /* 0x000fda0003f04270 */
[----:B------:R-:W-:Y:S05]  /*0240*/  @P0 BRA `(.L_x_5) ;  /* 0x0000000800200947 */ /* 0x000fea0003800000 */
[----:B------:R-:W-:-:S13]  /*0250*/  ISETP.GT.AND P0, PT, R27, 0x3, PT ;  /* 0x000000031b00780c */ /* 0x000fda0003f04270 */
[----:B------:R-:W-:Y:S05]  /*0260*/  @P0 BRA `(.L_x_6) ;  /* 0x0000000400180947 */ /* 0x000fea0003800000 */
[----:B------:R-:W-:-:S13]  /*0270*/  ISETP.GT.AND P0, PT, R27, 0x1, PT ;  /* 0x000000011b00780c */ /* 0x000fda0003f04270 */
[----:B------:R-:W-:Y:S05]  /*0280*/  @P0 BRA `(.L_x_7) ;  /* 0x0000000000880947 */ /* 0x000fea0003800000 */
[----:B------:R-:W-:-:S13]  /*0290*/  ISETP.NE.AND P0, PT, R27, RZ, PT ;  /* 0x000000ff1b00720c */ /* 0x000fda0003f05270 */
[----:B------:R-:W-:Y:S05]  /*02a0*/  @!P0 BRA `(.L_x_8) ;  /* 0x0000000000408947 */ /* 0x000fea0003800000 */
[----:B------:R-:W-:Y:S01]  /*02b0*/  MOV R6, 0x100 ;  /* 0x0000010000067802 */ /* 0x000fe20000000f00 */
[----:B------:R-:W-:Y:S02]  /*02c0*/  IMAD.MOV.U32 R4, RZ, RZ, 0x8 ;  /* 0x00000008ff047424 */ /* 0x000fe400078e00ff */
[----:B------:R-:W-:-:S03]  /*02d0*/  IMAD.MOV.U32 R5, RZ, RZ, RZ ;  /* 0x000000ffff057224 */ /* 0x000fc600078e00ff */
[----:B------:R-:W3:Y:S04]  /*02e0*/  LDC.64 R6, c[0x4][R6] ;  /* 0x0100000006067b82 */ /* 0x000ee80000000a00 */
[----:B------:R-:W-:-:S07]  /*02f0*/  LEPC R20, `(.L_x_9) ;  /* 0x000000001014794e */ /* 0x000fce0000000000 */
[----:B0123--:R-:W-:Y:S05]  /*0300*/  CALL.ABS.NOINC R6 ;  /* 0x0000000006007343 */ /* 0x00ffea0003c00000 */
.L_x_9:
[----:B------:R-:W-:Y:S01]  /*0310*/  R2UR UR4, R26 ;  /* 0x000000001a0472ca */ /* 0x000fe200000e0000 */
[----:B------:R-:W0:Y:S01]  /*0320*/  LDC.64 R8, c[0x0][0x380] ;  /* 0x0000e000ff087b82 */ /* 0x000e220000000a00 */
[----:B------:R-:W-:-:S11]  /*0330*/  R2UR UR5, R25 ;  /* 0x00000000190572ca */ /* 0x000fd600000e0000 */
[----:B------:R-:W-:-:S04]  /*0340*/  UIADD3 UR4, UP0, UPT, UR4, 0x10, URZ ;  /* 0x0000001004047890 */ /* 0x000fc8000ff1e0ff */
[----:B------:R-:W-:Y:S02]  /*0350*/  UIADD3.X UR5, UPT, UPT, URZ, UR5, URZ, UP0, !UPT ;  /* 0x00000005ff057290 */ /* 0x000fe400087fe4ff */
[----:B------:R-:W-:-:S04]  /*0360*/  MOV R6, UR4 ;  /* 0x0000000400067c02 */ /* 0x000fc80008000f00 */
[----:B------:R-:W-:-:S05]  /*0370*/  IMAD.U32 R7, RZ, RZ, UR5 ;  /* 0x00000005ff077e24 */ /* 0x000fca000f8e00ff */
[----:B------:R1:W-:Y:S04]  /*0380*/  ST.E.64 desc[UR36][R4.64], R6 ;  /* 0x0000000604007985 */ /* 0x0003e8000c101b24 */
[----:B0-----:R1:W-:Y:S01]  /*0390*/  STG.E.64 desc[UR36][R8.64+0x8], R4 ;  /* 0x0000080408007986 */ /* 0x0013e2000c101b24 */
[----:B------:R-:W-:Y:S05]  /*03a0*/  BRA `(.L_x_10) ;  /* 0x0000001c00ec7947 */ /* 0x000fea0003800000 */
.L_x_8:
[----:B------:R-:W-:Y:S01]  /*03b0*/  MOV R6, 0x100 ;  /* 0x0000010000067802 */ /* 0x000fe20000000f00 */
[----:B------:R-:W-:Y:S02]  /*03c0*/  IMAD.MOV.U32 R4, RZ, RZ, 0x8 ;  /* 0x00000008ff047424 */ /* 0x000fe400078e00ff */
[----:B------:R-:W-:-:S03]  /*03d0*/  IMAD.MOV.U32 R5, RZ, RZ, RZ ;  /* 0x000000ffff057224 */ /* 0x000fc600078e00ff */
[----:B------:R-:W3:Y:S04]  /*03e0*/  LDC.64 R6, c[0x4][R6] ;  /* 0x0100000006067b82 */ /* 0x000ee80000000a00 */
[----:B------:R-:W-:-:S07]  /*03f0*/  LEPC R20, `(.L_x_11) ;  /* 0x000000001014794e */ /* 0x000fce0000000000 */
[----:B0123--:R-:W-:Y:S05]  /*0400*/  CALL.ABS.NOINC R6 ;  /* 0x0000000006007343 */ /* 0x00ffea0003c00000 */
.L_x_11:
        /* <DEDUP_REMOVED lines=10> */
.L_x_7:
[----:B------:R-:W-:-:S13]  /*04b0*/  ISETP.NE.AND P0, PT, R27, 0x2, PT ;  /* 0x000000021b00780c */ /* 0x000fda0003f05270 */
[----:B------:R-:W-:Y:S05]  /*04c0*/  @!P0 BRA `(.L_x_12) ;  /* 0x0000000000408947 */ /* 0x000fea0003800000 */
[----:B------:R-:W-:Y:S01]  /*04d0*/  MOV R6, 0x100 ;  /* 0x0000010000067802 */ /* 0x000fe20000000f00 */
[----:B------:R-:W-:Y:S02]  /*04e0*/  IMAD.MOV.U32 R4, RZ, RZ, 0x8 ;  /* 0x00000008ff047424 */ /* 0x000fe400078e00ff */
[----:B------:R-:W-:-:S03]  /*04f0*/  IMAD.MOV.U32 R5, RZ, RZ, RZ ;  /* 0x000000ffff057224 */ /* 0x000fc600078e00ff */
[----:B------:R-:W3:Y:S04]  /*0500*/  LDC.64 R6, c[0x4][R6] ;  /* 0x0100000006067b82 */ /* 0x000ee80000000a00 */
[----:B------:R-:W-:-:S07]  /*0510*/  LEPC R20, `(.L_x_13) ;  /* 0x000000001014794e */ /* 0x000fce0000000000 */
[----:B0123--:R-:W-:Y:S05]  /*0520*/  CALL.ABS.NOINC R6 ;  /* 0x0000000006007343 */ /* 0x00ffea0003c00000 */
.L_x_13:
        /* <DEDUP_REMOVED lines=10> */
.L_x_12:
[----:B------:R-:W-:Y:S01]  /*05d0*/  MOV R6, 0x100 ;  /* 0x0000010000067802 */ /* 0x000fe20000000f00 */
[----:B------:R-:W-:Y:S02]  /*05e0*/  IMAD.MOV.U32 R4, RZ, RZ, 0x8 ;  /* 0x00000008ff047424 */ /* 0x000fe400078e00ff */
[----:B------:R-:W-:-:S03]  /*05f0*/  IMAD.MOV.U32 R5, RZ, RZ, RZ ;  /* 0x000000ffff057224 */ /* 0x000fc600078e00ff */
[----:B------:R-:W3:Y:S04]  /*0600*/  LDC.64 R6, c[0x4][R6] ;  /* 0x0100000006067b82 */ /* 0x000ee80000000a00 */
[----:B------:R-:W-:-:S07]  /*0610*/  LEPC R20, `(.L_x_14) ;  /* 0x000000001014794e */ /* 0x000fce0000000000 */
[----:B0123--:R-:W-:Y:S05]  /*0620*/  CALL.ABS.NOINC R6 ;  /* 0x0000000006007343 */ /* 0x00ffea0003c00000 */
.L_x_14:
        /* <DEDUP_REMOVED lines=10> */
.L_x_6:
[----:B------:R-:W-:-:S13]  /*06d0*/  ISETP.GT.AND P0, PT, R27, 0x5, PT ;  /* 0x000000051b00780c */ /* 0x000fda0003f04270 */
[----:B------:R-:W-:Y:S05]  /*06e0*/  @P0 BRA `(.L_x_15) ;  /* 0x0000000000800947 */ /* 0x000fea0003800000 */
        /* <DEDUP_REMOVED lines=8> */
.L_x_17:
        /* <DEDUP_REMOVED lines=10> */
.L_x_16:
[----:B------:R-:W-:Y:S01]  /*0810*/  MOV R6, 0x100 ;  /* 0x0000010000067802 */ /* 0x000fe20000000f00 */
[----:B------:R-:W-:Y:S02]  /*0820*/  IMAD.MOV.U32 R4, RZ, RZ, 0x8 ;  /* 0x00000008ff047424 */ /* 0x000fe400078e00ff */
[----:B------:R-:W-:-:S03]  /*0830*/  IMAD.MOV.U32 R5, RZ, RZ, RZ ;  /* 0x000000ffff057224 */ /* 0x000fc600078e00ff */
[----:B------:R-:W3:Y:S04]  /*0840*/  LDC.64 R6, c[0x4][R6] ;  /* 0x0100000006067b82 */ /* 0x000ee80000000a00 */
[----:B------:R-:W-:-:S07]  /*0850*/  LEPC R20, `(.L_x_18) ;  /* 0x000000001014794e */ /* 0x000fce0000000000 */
[----:B0123--:R-:W-:Y:S05]  /*0860*/  CALL.ABS.NOINC R6 ;  /* 0x0000000006007343 */ /* 0x00ffea0003c00000 */
.L_x_18:
[----:B------:R-:W0:Y:S01]  /*0870*/  LDC.64 R6, c[0x0][0x380] ;  /* 0x0000e000ff067b82 */ /* 0x000e220000000a00 */
[----:B------:R-:W-:-:S04]  /*0880*/  UIADD3 UR4, UP0, UPT, UR38, 0x10, URZ ;  /* 0x0000001026047890 */ /* 0x000fc8000ff1e0ff */
[----:B------:R-:W-:Y:S02]  /*0890*/  UIADD3.X UR5, UPT, UPT, URZ, UR39, URZ, UP0, !UPT ;  /* 0x00000027ff057290 */ /* 0x000fe400087fe4ff */
[----:B------:R-:W-:-:S04]  /*08a0*/  MOV R8, UR4 ;  /* 0x0000000400087c02 */ /* 0x000fc80008000f00 */
[----:B------:R-:W-:-:S05]  /*08b0*/  IMAD.U32 R9, RZ, RZ, UR5 ;  /* 0x00000005ff097e24 */ /* 0x000fca000f8e00ff */
[----:B------:R1:W-:Y:S04]  /*08c0*/  ST.E.64 desc[UR36][R4.64], R8 ;  /* 0x0000000804007985 */ /* 0x0003e8000c101b24 */
[----:B0-----:R1:W-:Y:S01]  /*08d0*/  STG.E.64 desc[UR36][R6.64+0x20], R4 ;  /* 0x0000200406007986 */ /* 0x0013e2000c101b24 */
[----:B------:R-:W-:Y:S05]  /*08e0*/  BRA `(.L_x_10) ;  /* 0x00000018009c7947 */ /* 0x000fea0003800000 */
.L_x_15:
        /* <DEDUP_REMOVED lines=8> */
.L_x_20:
        /* <DEDUP_REMOVED lines=8> */
.L_x_19:
[----:B------:R-:W-:Y:S01]  /*09f0*/  MOV R6, 0x100 ;  /* 0x0000010000067802 */ /* 0x000fe20000000f00 */
[----:B------:R-:W-:Y:S02]  /*0a00*/  IMAD.MOV.U32 R4, RZ, RZ, 0x8 ;  /* 0x00000008ff047424 */ /* 0x000fe400078e00ff */
[----:B------:R-:W-:-:S03]  /*0a10*/  IMAD.MOV.U32 R5, RZ, RZ, RZ ;  /* 0x000000ffff057224 */ /* 0x000fc600078e00ff */
[----:B------:R-:W3:Y:S04]  /*0a20*/  LDC.64 R6, c[0x4][R6] ;  /* 0x0100000006067b82 */ /* 0x000ee80000000a00 */
[----:B------:R-:W-:-:S07]  /*0a30*/  LEPC R20, `(.L_x_21) ;  /* 0x000000001014794e */ /* 0x000fce0000000000 */
[----:B0123--:R-:W-:Y:S05]  /*0a40*/  CALL.ABS.NOINC R6 ;  /* 0x0000000006007343 */ /* 0x00ffea0003c00000 */
.L_x_21:
        /* <DEDUP_REMOVED lines=8> */
.L_x_5:
[----:B------:R-:W-:-:S13]  /*0ad0*/  ISETP.GT.AND P0, PT, R27, 0xb, PT ;  /* 0x0000000b1b00780c */ /* 0x000fda0003f04270 */
[----:B------:R-:W-:Y:S05]  /*0ae0*/  @P0 BRA `(.L_x_22) ;  /* 0x0000000000f80947 */ /* 0x000fea0003800000 */
        /* <DEDUP_REMOVED lines=10> */
.L_x_25:
        /* <DEDUP_REMOVED lines=8> */
.L_x_24:
[----:B------:R-:W-:Y:S01]  /*0c10*/  MOV R6, 0x100 ;  /* 0x0000010000067802 */ /* 0x000fe20000000f00 */
[----:B------:R-:W-:Y:S02]  /*0c20*/  IMAD.MOV.U32 R4, RZ, RZ, 0x8 ;  /* 0x00000008ff047424 */ /* 0x000fe400078e00ff */
[----:B------:R-:W-:-:S03]  /*0c30*/  IMAD.MOV.U32 R5, RZ, RZ, RZ ;  /* 0x000000ffff057224 */ /* 0x000fc600078e00ff */
[----:B------:R-:W3:Y:S04]  /*0c40*/  LDC.64 R6, c[0x4][R6] ;  /* 0x0100000006067b82 */ /* 0x000ee80000000a00 */
[----:B------:R-:W-:-:S07]  /*0c50*/  LEPC R20, `(.L_x_26) ;  /* 0x000000001014794e */ /* 0x000fce0000000000 */
[----:B0123--:R-:W-:Y:S05]  /*0c60*/  CALL.ABS.NOINC R6 ;  /* 0x0000000006007343 */ /* 0x00ffea0003c00000 */
.L_x_26:
        /* <DEDUP_REMOVED lines=8> */
.L_x_23:
        /* <DEDUP_REMOVED lines=8> */
.L_x_28:
        /* <DEDUP_REMOVED lines=8> */
.L_x_27:
[----:B------:R-:W-:Y:S01]  /*0df0*/  MOV R6, 0x100 ;  /* 0x0000010000067802 */ /* 0x000fe20000000f00 */
[----:B------:R-:W-:Y:S02]  /*0e00*/  IMAD.MOV.U32 R4, RZ, RZ, 0x8 ;  /* 0x00000008ff047424 */ /* 0x000fe400078e00ff */
[----:B------:R-:W-:-:S03]  /*0e10*/  IMAD.MOV.U32 R5, RZ, RZ, RZ ;  /* 0x000000ffff057224 */ /* 0x000fc600078e00ff */
[----:B------:R-:W3:Y:S04]  /*0e20*/  LDC.64 R6, c[0x4][R6] ;  /* 0x0100000006067b82 */ /* 0x000ee80000000a00 */
[----:B------:R-:W-:-:S07]  /*0e30*/  LEPC R20, `(.L_x_29) ;  /* 0x000000001014794e */ /* 0x000fce0000000000 */
[----:B0123--:R-:W-:Y:S05]  /*0e40*/  CALL.ABS.NOINC R6 ;  /* 0x0000000006007343 */ /* 0x00ffea0003c00000 */
.L_x_29:
        /* <DEDUP_REMOVED lines=8> */
.L_x_22:
        /* <DEDUP_REMOVED lines=10> */
.L_x_32:
        /* <DEDUP_REMOVED lines=8> */
.L_x_31:
[----:B------:R-:W-:Y:S01]  /*0ff0*/  MOV R6, 0x100 ;  /* 0x0000010000067802 */ /* 0x000fe20000000f00 */
[----:B------:R-:W-:Y:S02]  /*1000*/  IMAD.MOV.U32 R4, RZ, RZ, 0x8 ;  /* 0x00000008ff047424 */ /* 0x000fe400078e00ff */
[----:B------:R-:W-:-:S03]  /*1010*/  IMAD.MOV.U32 R5, RZ, RZ, RZ ;  /* 0x000000ffff057224 */ /* 0x000fc600078e00ff */
[----:B------:R-:W3:Y:S04]  /*1020*/  LDC.64 R6, c[0x4][R6] ;  /* 0x0100000006067b82 */ /* 0x000ee80000000a00 */
[----:B------:R-:W-:-:S07]  /*1030*/  LEPC R20, `(.L_x_33) ;  /* 0x000000001014794e */ /* 0x000fce0000000000 */
[----:B0123--:R-:W-:Y:S05]  /*1040*/  CALL.ABS.NOINC R6 ;  /* 0x0000000006007343 */ /* 0x00ffea0003c00000 */
.L_x_33:
        /* <DEDUP_REMOVED lines=8> */
.L_x_30:
        /* <DEDUP_REMOVED lines=8> */
.L_x_35:
        /* <DEDUP_REMOVED lines=8> */
.L_x_34:
[----:B------:R-:W-:Y:S01]  /*11d0*/  MOV R6, 0x100 ;  /* 0x0000010000067802 */ /* 0x000fe20000000f00 */
[----:B------:R-:W-:Y:S02]  /*11e0*/  IMAD.MOV.U32 R4, RZ, RZ, 0x8 ;  /* 0x00000008ff047424 */ /* 0x000fe400078e00ff */
[----:B------:R-:W-:-:S03]  /*11f0*/  IMAD.MOV.U32 R5, RZ, RZ, RZ ;  /* 0x000000ffff057224 */ /* 0x000fc600078e00ff */
[----:B------:R-:W3:Y:S04]  /*1200*/  LDC.64 R6, c[0x4][R6] ;  /* 0x0100000006067b82 */ /* 0x000ee80000000a00 */
[----:B------:R-:W-:-:S07]  /*1210*/  LEPC R20, `(.L_x_36) ;  /* 0x000000001014794e */ /* 0x000fce0000000000 */
[----:B0123--:R-:W-:Y:S05]  /*1220*/  CALL.ABS.NOINC R6 ;  /* 0x0000000006007343 */ /* 0x00ffea0003c00000 */
.L_x_36:
        /* <DEDUP_REMOVED lines=8> */
.L_x_4:
[----:B------:R-:W-:-:S13]  /*12b0*/  ISETP.GT.AND P0, PT, R27, 0x17, PT ;  /* 0x000000171b00780c */ /* 0x000fda0003f04270 */
[----:B------:R-:W-:Y:S05]  /*12c0*/  @P0 BRA `(.L_x_37) ;  /* 0x0000000800100947 */ /* 0x000fea0003800000 */
        /* <DEDUP_REMOVED lines=12> */
.L_x_41:
        /* <DEDUP_REMOVED lines=8> */
.L_x_40:
[----:B------:R-:W-:Y:S01]  /*1410*/  MOV R6, 0x100 ;  /* 0x0000010000067802 */ /* 0x000fe20000000f00 */
[----:B------:R-:W-:Y:S02]  /*1420*/  IMAD.MOV.U32 R4, RZ, RZ, 0x8 ;  /* 0x00000008ff047424 */ /* 0x000fe400078e00ff */
[----:B------:R-:W-:-:S03]  /*1430*/  IMAD.MOV.U32 R5, RZ, RZ, RZ ;  /* 0x000000ffff057224 */ /* 0x000fc600078e00ff */
[----:B------:R-:W3:Y:S04]  /*1440*/  LDC.64 R6, c[0x4][R6] ;  /* 0x0100000006067b82 */ /* 0x000ee80000000a00 */
[----:B------:R-:W-:-:S07]  /*1450*/  LEPC R20, `(.L_x_42) ;  /* 0x000000001014794e */ /* 0x000fce0000000000 */
[----:B0123--:R-:W-:Y:S05]  /*1460*/  CALL.ABS.NOINC R6 ;  /* 0x0000000006007343 */ /* 0x00ffea0003c00000 */
.L_x_42:
        /* <DEDUP_REMOVED lines=8> */
.L_x_39:
        /* <DEDUP_REMOVED lines=8> */
.L_x_44:
[----:B------:R-:W0:Y:S01]  /*1570*/  LDCU.64 UR4, c[0x4][0x98] ;  /* 0x01001300ff0477ac */ /* 0x000e220008000a00 */
[----:B------:R-:W1:Y:S01]  /*1580*/  LDC.64 R6, c[0x0][0x380] ;  /* 0x0000e000ff067b82 */ /* 0x000e620000000a00 */
[----:B0-----:R-:W-:-:S04]  /*1590*/  UIADD3 UR4, UP0, UPT, UR4, 0x10, URZ ;  /* 0x0000001004047890 */ /* 0x001fc8000ff1e0ff */
[----:B------:R-:W-:Y:S02]  /*15a0*/  UIADD3.X UR5, UPT, UPT, URZ, UR5, URZ, UP0, !UPT ;  /* 0x00000005ff057290 */ /* 0x000fe400087fe4ff */
[----:B------:R-:W-:-:S04]  /*15b0*/  MOV R8, UR4 ;  /* 0x0000000400087c02 */ /* 0x000fc80008000f00 */
[----:B------:R-:W-:-:S05]  /*15c0*/  IMAD.U32 R9, RZ, RZ, UR5 ;  /* 0x00000005ff097e24 */ /* 0x000fca000f8e00ff */
[----:B------:R0:W-:Y:S04]  /*15d0*/  ST.E.64 desc[UR36][R4.64], R8 ;  /* 0x0000000804007985 */ /* 0x0001e8000c101b24 */
[----:B-1----:R0:W-:Y:S01]  /*15e0*/  STG.E.64 desc[UR36][R6.64+0x98], R4 ;  /* 0x0000980406007986 */ /* 0x0021e2000c101b24 */
[----:B------:R-:W-:Y:S05]  /*15f0*/  BRA `(.L_x_10) ;  /* 0x0000000c00587947 */ /* 0x000fea0003800000 */
.L_x_43:
[----:B------:R-:W-:Y:S01]  /*1600*/  MOV R6, 0x100 ;  /* 0x0000010000067802 */ /* 0x000fe20000000f00 */
[----:B------:R-:W-:Y:S02]  /*1610*/  IMAD.MOV.U32 R4, RZ, RZ, 0x8 ;  /* 0x00000008ff047424 */ /* 0x000fe400078e00ff */
[----:B------:R-:W-:-:S03]  /*1620*/  IMAD.MOV.U32 R5, RZ, RZ, RZ ;  /* 0x000000ffff057224 */ /* 0x000fc600078e00ff */
[----:B------:R-:W3:Y:S04]  /*1630*/  LDC.64 R6, c[0x4][R6] ;  /* 0x0100000006067b82 */ /* 0x000ee80000000a00 */
[----:B------:R-:W-:-:S07]  /*1640*/  LEPC R20, `(.L_x_45) ;  /* 0x000000001014794e */ /* 0x000fce0000000000 */
[----:B0123--:R-:W-:Y:S05]  /*1650*/  CALL.ABS.NOINC R6 ;  /* 0x0000000006007343 */ /* 0x00ffea0003c00000 */
.L_x_45:
        /* <DEDUP_REMOVED lines=9> */
.L_x_38:
        /* <DEDUP_REMOVED lines=10> */
.L_x_48:
        /* <DEDUP_REMOVED lines=9> */
.L_x_47:
[----:B------:R-:W-:Y:S01]  /*1820*/  MOV R6, 0x100 ;  /* 0x0000010000067802 */ /* 0x000fe20000000f00 */
[----:B------:R-:W-:Y:S02]  /*1830*/  IMAD.MOV.U32 R4, RZ, RZ, 0x8 ;  /* 0x00000008ff047424 */ /* 0x000fe400078e00ff */
[----:B------:R-:W-:-:S03]  /*1840*/  IMAD.MOV.U32 R5, RZ, RZ, RZ ;  /* 0x000000ffff057224 */ /* 0x000fc600078e00ff */
[----:B------:R-:W3:Y:S04]  /*1850*/  LDC.64 R6, c[0x4][R6] ;  /* 0x0100000006067b82 */ /* 0x000ee80000000a00 */
[----:B------:R-:W-:-:S07]  /*1860*/  LEPC R20, `(.L_x_49) ;  /* 0x000000001014794e */ /* 0x000fce0000000000 */
[----:B0123--:R-:W-:Y:S05]  /*1870*/  CALL.ABS.NOINC R6 ;  /* 0x0000000006007343 */ /* 0x00ffea0003c00000 */
.L_x_49:
        /* <DEDUP_REMOVED lines=9> */
.L_x_46:
        /* <DEDUP_REMOVED lines=8> */
.L_x_51:
        /* <DEDUP_REMOVED lines=9> */
.L_x_50:
[----:B------:R-:W-:Y:S01]  /*1a20*/  MOV R6, 0x100 ;  /* 0x0000010000067802 */ /* 0x000fe20000000f00 */
[----:B------:R-:W-:Y:S02]  /*1a30*/  IMAD.MOV.U32 R4, RZ, RZ, 0x8 ;  /* 0x00000008ff047424 */ /* 0x000fe400078e00ff */
[----:B------:R-:W-:-:S03]  /*1a40*/  IMAD.MOV.U32 R5, RZ, RZ, RZ ;  /* 0x000000ffff057224 */ /* 0x000fc600078e00ff */
[----:B------:R-:W3:Y:S04]  /*1a50*/  LDC.64 R6, c[0x4][R6] ;  /* 0x0100000006067b82 */ /* 0x000ee80000000a00 */
[----:B------:R-:W-:-:S07]  /*1a60*/  LEPC R20, `(.L_x_52) ;  /* 0x000000001014794e */ /* 0x000fce0000000000 */
[----:B0123--:R-:W-:Y:S05]  /*1a70*/  CALL.ABS.NOINC R6 ;  /* 0x0000000006007343 */ /* 0x00ffea0003c00000 */
.L_x_52:
        /* <DEDUP_REMOVED lines=9> */
.L_x_37:
        /* <DEDUP_REMOVED lines=12> */
.L_x_56:
        /* <DEDUP_REMOVED lines=9> */
.L_x_55:
[----:B------:R-:W-:Y:S01]  /*1c60*/  MOV R6, 0x100 ;  /* 0x0000010000067802 */ /* 0x000fe20000000f00 */
[----:B------:R-:W-:Y:S02]  /*1c70*/  IMAD.MOV.U32 R4, RZ, RZ, 0x8 ;  /* 0x00000008ff047424 */ /* 0x000fe400078e00ff */
[----:B------:R-:W-:-:S03]  /*1c80*/  IMAD.MOV.U32 R5, RZ, RZ, RZ ;  /* 0x000000ffff057224 */ /* 0x000fc600078e00ff */
[----:B------:R-:W3:Y:S04]  /*1c90*/  LDC.64 R6, c[0x4][R6] ;  /* 0x0100000006067b82 */ /* 0x000ee80000000a00 */
[----:B------:R-:W-:-:S07]  /*1ca0*/  LEPC R20, `(.L_x_57) ;  /* 0x000000001014794e */ /* 0x000fce0000000000 */
[----:B0123--:R-:W-:Y:S05]  /*1cb0*/  CALL.ABS.NOINC R6 ;  /* 0x0000000006007343 */ /* 0x00ffea0003c00000 */
.L_x_57:
        /* <DEDUP_REMOVED lines=9> */
.L_x_54:
        /* <DEDUP_REMOVED lines=8> */
.L_x_59:
        /* <DEDUP_REMOVED lines=9> */
.L_x_58:
[----:B------:R-:W-:Y:S01]  /*1e60*/  MOV R6, 0x100 ;  /* 0x0000010000067802 */ /* 0x000fe20000000f00 */
[----:B------:R-:W-:Y:S02]  /*1e70*/  IMAD.MOV.U32 R4, RZ, RZ, 0x8 ;  /* 0x00000008ff047424 */ /* 0x000fe400078e00ff */
[----:B------:R-:W-:-:S03]  /*1e80*/  IMAD.MOV.U32 R5, RZ, RZ, RZ ;  /* 0x000000ffff057224 */ /* 0x000fc600078e00ff */
[----:B------:R-:W3:Y:S04]  /*1e90*/  LDC.64 R6, c[0x4][R6] ;  /* 0x0100000006067b82 */ /* 0x000ee80000000a00 */
[----:B------:R-:W-:-:S07]  /*1ea0*/  LEPC R20, `(.L_x_60) ;  /* 0x000000001014794e */ /* 0x000fce0000000000 */
[----:B0123--:R-:W-:Y:S05]  /*1eb0*/  CALL.ABS.NOINC R6 ;  /* 0x0000000006007343 */ /* 0x00ffea0003c00000 */
.L_x_60:
        /* <DEDUP_REMOVED lines=9> */
.L_x_53:
        /* <DEDUP_REMOVED lines=10> */
.L_x_63:
        /* <DEDUP_REMOVED lines=9> */
.L_x_62:
[----:B------:R-:W-:Y:S01]  /*2080*/  MOV R6, 0x100 ;  /* 0x0000010000067802 */ /* 0x000fe20000000f00 */
[----:B------:R-:W-:Y:S02]  /*2090*/  IMAD.MOV.U32 R4, RZ, RZ, 0x8 ;  /* 0x00000008ff047424 */ /* 0x000fe400078e00ff */
[----:B------:R-:W-:-:S03]  /*20a0*/  IMAD.MOV.U32 R5, RZ, RZ, RZ ;  /* 0x000000ffff057224 */ /* 0x000fc600078e00ff */
[----:B------:R-:W3:Y:S04]  /*20b0*/  LDC.64 R6, c[0x4][R6] ;  /* 0x0100000006067b82 */ /* 0x000ee80000000a00 */
[----:B------:R-:W-:-:S07]  /*20c0*/  LEPC R20, `(.L_x_64) ;  /* 0x000000001014794e */ /* 0x000fce0000000000 */
[----:B0123--:R-:W-:Y:S05]  /*20d0*/  CALL.ABS.NOINC R6 ;  /* 0x0000000006007343 */ /* 0x00ffea0003c00000 */
.L_x_64:
        /* <DEDUP_REMOVED lines=9> */
.L_x_61:
        /* <DEDUP_REMOVED lines=8> */
.L_x_66:
        /* <DEDUP_REMOVED lines=9> */
.L_x_65:
[----:B------:R-:W-:Y:S01]  /*2280*/  MOV R6, 0x100 ;  /* 0x0000010000067802 */ /* 0x000fe20000000f00 */
[----:B------:R-:W-:Y:S02]  /*2290*/  IMAD.MOV.U32 R4, RZ, RZ, 0x8 ;  /* 0x00000008ff047424 */ /* 0x000fe400078e00ff */
[----:B------:R-:W-:-:S03]  /*22a0*/  IMAD.MOV.U32 R5, RZ, RZ, RZ ;  /* 0x000000ffff057224 */ /* 0x000fc600078e00ff */
[----:B------:R-:W3:Y:S04]  /*22b0*/  LDC.64 R6, c[0x4][R6] ;  /* 0x0100000006067b82 */ /* 0x000ee80000000a00 */
[----:B------:R-:W-:-:S07]  /*22c0*/  LEPC R20, `(.L_x_67) ;  /* 0x000000001014794e */ /* 0x000fce0000000000 */
[----:B0123--:R-:W-:Y:S05]  /*22d0*/  CALL.ABS.NOINC R6 ;  /* 0x0000000006007343 */ /* 0x00ffea0003c00000 */
.L_x_67:
[----:B------:R-:W0:Y:S01]  /*22e0*/  LDCU.64 UR4, c[0x4][0xf0] ;  /* 0x01001e00ff0477ac */ /* 0x000e220008000a00 */
[----:B------:R-:W1:Y:S01]  /*22f0*/  LDC.64 R6, c[0x0][0x380] ;  /* 0x0000e000ff067b82 */ /* 0x000e620000000a00 */
[----:B0-----:R-:W-:-:S04]  /*2300*/  UIADD3 UR4, UP0, UPT, UR4, 0x10, URZ ;  /* 0x0000001004047890 */ /* 0x001fc8000ff1e0ff */
[----:B------:R-:W-:Y:S02]  /*2310*/  UIADD3.X UR5, UPT, UPT, URZ, UR5, URZ, UP0, !UPT ;  /* 0x00000005ff057290 */ /* 0x000fe400087fe4ff */
[----:B------:R-:W-:-:S04]  /*2320*/  MOV R8, UR4 ;  /* 0x0000000400087c02 */ /* 0x000fc80008000f00 */
[----:B------:R-:W-:-:S05]  /*2330*/  IMAD.U32 R9, RZ, RZ, UR5 ;  /* 0x00000005ff097e24 */ /* 0x000fca000f8e00ff */
[----:B------:R0:W-:Y:S04]  /*2340*/  ST.E.64 desc[UR36][R4.64], R8 ;  /* 0x0000000804007985 */ /* 0x0001e8000c101b24 */
[----:B-1----:R0:W-:Y:S02]  /*2350*/  STG.E.64 desc[UR36][R6.64+0xf0], R4 ;  /* 0x0000f00406007986 */ /* 0x0021e4000c101b24 */
.L_x_10:
[----:B------:R-:W-:Y:S05]  /*2360*/  BSYNC.RECONVERGENT B6 ;  /* 0x0000000000067941 */ /* 0x000fea0003800200 */
.L_x_3:
[----:B------:R-:W-:-:S05]  /*2370*/  VIADD R27, R27, 0x1 ;  /* 0x000000011b1b7836 */ /* 0x000fca0000000000 */
[----:B------:R-:W-:-:S13]  /*2380*/  ISETP.NE.AND P0, PT, R27, 0x20, PT ;  /* 0x000000201b00780c */ /* 0x000fda0003f05270 */
[----:B------:R-:W-:Y:S05]  /*2390*/  @P0 BRA `(.L_x_68) ;  /* 0xffffffdc00980947 */ /* 0x000fea000383ffff */
[----:B------:R-:W-:Y:S05]  /*23a0*/  BSYNC.RECONVERGENT B7 ;  /* 0x0000000000077941 */ /* 0x000fea0003800200 */
.L_x_2:
[----:B------:R-:W-:Y:S05]  /*23b0*/  EXIT ;  /* 0x000000000000794d */ /* 0x000fea0003800000 */
        .type           $_Z10initializePP9BaseClass$_ZN6Class09doTheMathEff,@function
        .size           $_Z10initializePP9BaseClass$_ZN6Class09doTheMathEff,($_Z10initializePP9BaseClass$_ZN6Class19doTheMathEff - $_Z10initializePP9BaseClass$_ZN6Class09doTheMathEff)
$_Z10initializePP9BaseClass$_ZN6Class09doTheMathEff:
[----:B------:R-:W-:Y:S01]  /*23c0*/  FADD R4, R6, R7 ;  /* 0x0000000706047221 */ /* 0x000fe20000000000 */
[----:B------:R-:W-:Y:S06]  /*23d0*/  RET.REL.NODEC R20 `(_Z10initializePP9BaseClass) ;  /* 0xffffffdc14087950 */ /* 0x000fec0003c3ffff */
        .type           $_Z10initializePP9BaseClass$_ZN6Class19doTheMathEff,@function
        .size           $_Z10initializePP9BaseClass$_ZN6Class19doTheMathEff,($_Z10initializePP9BaseClass$_ZN6Class29doTheMathEff - $_Z10initializePP9BaseClass$_ZN6Class19doTheMathEff)
$_Z10initializePP9BaseClass$_ZN6Class19doTheMathEff:
[----:B------:R-:W-:Y:S01]  /*23e0*/  FADD R4, R6, R7 ;  /* 0x0000000706047221 */ /* 0x000fe20000000000 */
[----:B------:R-:W-:Y:S06]  /*23f0*/  RET.REL.NODEC R20 `(_Z10initializePP9BaseClass) ;  /* 0xffffffdc14007950 */ /* 0x000fec0003c3ffff */
        .type           $_Z10initializePP9BaseClass$_ZN6Class29doTheMathEff,@function
        .size           $_Z10initializePP9BaseClass$_ZN6Class29doTheMathEff,($_Z10initializePP9BaseClass$_ZN6Class39doTheMathEff - $_Z10initializePP9BaseClass$_ZN6Class29doTheMathEff)
$_Z10initializePP9BaseClass$_ZN6Class29doTheMathEff:
[----:B------:R-:W-:Y:S01]  /*2400*/  FADD R4, R6, R7 ;  /* 0x0000000706047221 */ /* 0x000fe20000000000 */
[----:B------:R-:W-:Y:S06]  /*2410*/  RET.REL.NODEC R20 `(_Z10initializePP9BaseClass) ;  /* 0xffffffd814f87950 */ /* 0x000fec0003c3ffff */
        .type           $_Z10initializePP9BaseClass$_ZN6Class39doTheMathEff,@function
        .size           $_Z10initializePP9BaseClass$_ZN6Class39doTheMathEff,($_Z10initializePP9BaseClass$_ZN6Class49doTheMathEff - $_Z10initializePP9BaseClass$_ZN6Class39doTheMathEff)
$_Z10initializePP9BaseClass$_ZN6Class39doTheMathEff:
[----:B------:R-:W-:Y:S01]  /*2420*/  FADD R4, R6, R7 ;  /* 0x0000000706047221 */ /* 0x000fe20000000000 */
[----:B------:R-:W-:Y:S06]  /*2430*/  RET.REL.NODEC R20 `(_Z10initializePP9BaseClass) ;  /* 0xffffffd814f07950 */ /* 0x000fec0003c3ffff */
        .type           $_Z10initializePP9BaseClass$_ZN6Class49doTheMathEff,@function
        .size           $_Z10initializePP9BaseClass$_ZN6Class49doTheMathEff,($_Z10initializePP9BaseClass$_ZN6Class59doTheMathEff - $_Z10initializePP9BaseClass$_ZN6Class49doTheMathEff)
$_Z10initializePP9BaseClass$_ZN6Class49doTheMathEff:
[----:B------:R-:W-:Y:S01]  /*2440*/  FADD R4, R6, R7 ;  /* 0x0000000706047221 */ /* 0x000fe20000000000 */
[----:B------:R-:W-:Y:S06]  /*2450*/  RET.REL.NODEC R20 `(_Z10initializePP9BaseClass) ;  /* 0xffffffd814e87950 */ /* 0x000fec0003c3ffff */
        .type           $_Z10initializePP9BaseClass$_ZN6Class59doTheMathEff,@function
        .size           $_Z10initializePP9BaseClass$_ZN6Class59doTheMathEff,($_Z10initializePP9BaseClass$_ZN6Class69doTheMathEff - $_Z10initializePP9BaseClass$_ZN6Class59doTheMathEff)
$_Z10initializePP9BaseClass$_ZN6Class59doTheMathEff:
[----:B------:R-:W-:Y:S01]  /*2460*/  FADD R4, R6, R7 ;  /* 0x0000000706047221 */ /* 0x000fe20000000000 */
[----:B------:R-:W-:Y:S06]  /*2470*/  RET.REL.NODEC R20 `(_Z10initializePP9BaseClass) ;  /* 0xffffffd814e07950 */ /* 0x000fec0003c3ffff */
        .type           $_Z10initializePP9BaseClass$_ZN6Class69doTheMathEff,@function
        .size           $_Z10initializePP9BaseClass$_ZN6Class69doTheMathEff,($_Z10initializePP9BaseClass$_ZN6Class79doTheMathEff - $_Z10initializePP9BaseClass$_ZN6Class69doTheMathEff)
$_Z10initializePP9BaseClass$_ZN6Class69doTheMathEff:
[----:B------:R-:W-:Y:S01]  /*2480*/  FADD R4, R6, R7 ;  /* 0x0000000706047221 */ /* 0x000fe20000000000 */
[----:B------:R-:W-:Y:S06]  /*2490*/  RET.REL.NODEC R20 `(_Z10initializePP9BaseClass) ;  /* 0xffffffd814d87950 */ /* 0x000fec0003c3ffff */
        .type           $_Z10initializePP9BaseClass$_ZN6Class79doTheMathEff,@function
        .size           $_Z10initializePP9BaseClass$_ZN6Class79doTheMathEff,($_Z10initializePP9BaseClass$_ZN6Class89doTheMathEff - $_Z10initializePP9BaseClass$_ZN6Class79doTheMathEff)
$_Z10initializePP9BaseClass$_ZN6Class79doTheMathEff:
[----:B------:R-:W-:Y:S01]  /*24a0*/  FADD R4, R6, R7 ;  /* 0x0000000706047221 */ /* 0x000fe20000000000 */
[----:B------:R-:W-:Y:S06]  /*24b0*/  RET.REL.NODEC R20 `(_Z10initializePP9BaseClass) ;  /* 0xffffffd814d07950 */ /* 0x000fec0003c3ffff */
        .type           $_Z10initializePP9BaseClass$_ZN6Class89doTheMathEff,@function
        .size           $_Z10initializePP9BaseClass$_ZN6Class89doTheMathEff,($_Z10initializePP9BaseClass$_ZN6Class99doTheMathEff - $_Z10initializePP9BaseClass$_ZN6Class89doTheMathEff)
$_Z10initializePP9BaseClass$_ZN6Class89doTheMathEff:
[----:B------:R-:W-:Y:S01]  /*24c0*/  FADD R4, R6, R7 ;  /* 0x0000000706047221 */ /* 0x000fe20000000000 */
[----:B------:R-:W-:Y:S06]  /*24d0*/  RET.REL.NODEC R20 `(_Z10initializePP9BaseClass) ;  /* 0xffffffd814c87950 */ /* 0x000fec0003c3ffff */
        .type           $_Z10initializePP9BaseClass$_ZN6Class99doTheMathEff,@function
        .size           $_Z10initializePP9BaseClass$_ZN6Class99doTheMathEff,($_Z10initializePP9BaseClass$_ZN7Class109doTheMathEff - $_Z10initializePP9BaseClass$_ZN6Class99doTheMathEff)
$_Z10initializePP9BaseClass$_ZN6Class99doTheMathEff:
[----:B------:R-:W-:Y:S01]  /*24e0*/  FADD R4, R6, R7 ;  /* 0x0000000706047221 */ /* 0x000fe20000000000 */
[----:B------:R-:W-:Y:S06]  /*24f0*/  RET.REL.NODEC R20 `(_Z10initializePP9BaseClass) ;  /* 0xffffffd814c07950 */ /* 0x000fec0003c3ffff */
        .type           $_Z10initializePP9BaseClass$_ZN7Class109doTheMathEff,@function
        .size           $_Z10initializePP9BaseClass$_ZN7Class109doTheMathEff,($_Z10initializePP9BaseClass$_ZN7Class119doTheMathEff - $_Z10initializePP9BaseClass$_ZN7Class109doTheMathEff)
$_Z10initializePP9BaseClass$_ZN7Class109doTheMathEff:
[----:B------:R-:W-:Y:S01]  /*2500*/  FADD R4, R6, R7 ;  /* 0x0000000706047221 */ /* 0x000fe20000000000 */
[----:B------:R-:W-:Y:S06]  /*2510*/  RET.REL.NODEC R20 `(_Z10initializePP9BaseClass) ;  /* 0xffffffd814b87950 */ /* 0x000fec0003c3ffff */
        .type           $_Z10initializePP9BaseClass$_ZN7Class119doTheMathEff,@function
        .size           $_Z10initializePP9BaseClass$_ZN7Class119doTheMathEff,($_Z10initializePP9BaseClass$_ZN7Class129doTheMathEff - $_Z10initializePP9BaseClass$_ZN7Class119doTheMathEff)
$_Z10initializePP9BaseClass$_ZN7Class119doTheMathEff:
[----:B------:R-:W-:Y:S01]  /*2520*/  FADD R4, R6, R7 ;  /* 0x0000000706047221 */ /* 0x000fe20000000000 */
[----:B------:R-:W-:Y:S06]  /*2530*/  RET.REL.NODEC R20 `(_Z10initializePP9BaseClass) ;  /* 0xffffffd814b07950 */ /* 0x000fec0003c3ffff */
        .type           $_Z10initializePP9BaseClass$_ZN7Class129doTheMathEff,@function
        .size           $_Z10initializePP9BaseClass$_ZN7Class129doTheMathEff,($_Z10initializePP9BaseClass$_ZN7Class139doTheMathEff - $_Z10initializePP9BaseClass$_ZN7Class129doTheMathEff)
$_Z10initializePP9BaseClass$_ZN7Class129doTheMathEff:
[----:B------:R-:W-:Y:S01]  /*2540*/  FADD R4, R6, R7 ;  /* 0x0000000706047221 */ /* 0x000fe20000000000 */
[----:B------:R-:W-:Y:S06]  /*2550*/  RET.REL.NODEC R20 `(_Z10initializePP9BaseClass) ;  /* 0xffffffd814a87950 */ /* 0x000fec0003c3ffff */
        .type           $_Z10initializePP9BaseClass$_ZN7Class139doTheMathEff,@function
        .size           $_Z10initializePP9BaseClass$_ZN7Class139doTheMathEff,($_Z10initializePP9BaseClass$_ZN7Class149doTheMathEff - $_Z10initializePP9BaseClass$_ZN7Class139doTheMathEff)
$_Z10initializePP9BaseClass$_ZN7Class139doTheMathEff:
[----:B------:R-:W-:Y:S01]  /*2560*/  FADD R4, R6, R7 ;  /* 0x0000000706047221 */ /* 0x000fe20000000000 */
[----:B------:R-:W-:Y:S06]  /*2570*/  RET.REL.NODEC R20 `(_Z10initializePP9BaseClass) ;  /* 0xffffffd814a07950 */ /* 0x000fec0003c3ffff */
        .type           $_Z10initializePP9BaseClass$_ZN7Class149doTheMathEff,@function
        .size           $_Z10initializePP9BaseClass$_ZN7Class149doTheMathEff,($_Z10initializePP9BaseClass$_ZN7Class159doTheMathEff - $_Z10initializePP9BaseClass$_ZN7Class149doTheMathEff)
$_Z10initializePP9BaseClass$_ZN7Class149doTheMathEff:
[----:B------:R-:W-:Y:S01]  /*2580*/  FADD R4, R6, R7 ;  /* 0x0000000706047221 */ /* 0x000fe20000000000 */
[----:B------:R-:W-:Y:S06]  /*2590*/  RET.REL.NODEC R20 `(_Z10initializePP9BaseClass) ;  /* 0xffffffd814987950 */ /* 0x000fec0003c3ffff */
        .type           $_Z10initializePP9BaseClass$_ZN7Class159doTheMathEff,@function
        .size           $_Z10initializePP9BaseClass$_ZN7Class159doTheMathEff,($_Z10initializePP9BaseClass$_ZN7Class169doTheMathEff - $_Z10initializePP9BaseClass$_ZN7Class159doTheMathEff)
$_Z10initializePP9BaseClass$_ZN7Class159doTheMathEff:
[----:B------:R-:W-:Y:S01]  /*25a0*/  FADD R4, R6, R7 ;  /* 0x0000000706047221 */ /* 0x000fe20000000000 */
[----:B------:R-:W-:Y:S06]  /*25b0*/  RET.REL.NODEC R20 `(_Z10initializePP9BaseClass) ;  /* 0xffffffd814907950 */ /* 0x000fec0003c3ffff */
        .type           $_Z10initializePP9BaseClass$_ZN7Class169doTheMathEff,@function
        .size           $_Z10initializePP9BaseClass$_ZN7Class169doTheMathEff,($_Z10initializePP9BaseClass$_ZN7Class179doTheMathEff - $_Z10initializePP9BaseClass$_ZN7Class169doTheMathEff)
$_Z10initializePP9BaseClass$_ZN7Class169doTheMathEff:
[----:B------:R-:W-:Y:S01]  /*25c0*/  FADD R4, R6, R7 ;  /* 0x0000000706047221 */ /* 0x000fe20000000000 */
[----:B------:R-:W-:Y:S06]  /*25d0*/  RET.REL.NODEC R20 `(_Z10initializePP9BaseClass) ;  /* 0xffffffd814887950 */ /* 0x000fec0003c3ffff */
        .type           $_Z10initializePP9BaseClass$_ZN7Class179doTheMathEff,@function
        .size           $_Z10initializePP9BaseClass$_ZN7Class179doTheMathEff,($_Z10initializePP9BaseClass$_ZN7Class189doTheMathEff - $_Z10initializePP9BaseClass$_ZN7Class179doTheMathEff)
$_Z10initializePP9BaseClass$_ZN7Class179doTheMathEff:
[----:B------:R-:W-:Y:S01]  /*25e0*/  FADD R4, R6, R7 ;  /* 0x0000000706047221 */ /* 0x000fe20000000000 */
[----:B------:R-:W-:Y:S06]  /*25f0*/  RET.REL.NODEC R20 `(_Z10initializePP9BaseClass) ;  /* 0xffffffd814807950 */ /* 0x000fec0003c3ffff */
        .type           $_Z10initializePP9BaseClass$_ZN7Class189doTheMathEff,@function
        .size           $_Z10initializePP9BaseClass$_ZN7Class189doTheMathEff,($_Z10initializePP9BaseClass$_ZN7Class199doTheMathEff - $_Z10initializePP9BaseClass$_ZN7Class189doTheMathEff)
$_Z10initializePP9BaseClass$_ZN7Class189doTheMathEff:
[----:B------:R-:W-:Y:S01]  /*2600*/  FADD R4, R6, R7 ;  /* 0x0000000706047221 */ /* 0x000fe20000000000 */
[----:B------:R-:W-:Y:S06]  /*2610*/  RET.REL.NODEC R20 `(_Z10initializePP9BaseClass) ;  /* 0xffffffd814787950 */ /* 0x000fec0003c3ffff */
        .type           $_Z10initializePP9BaseClass$_ZN7Class199doTheMathEff,@function
        .size           $_Z10initializePP9BaseClass$_ZN7Class199doTheMathEff,($_Z10initializePP9BaseClass$_ZN7Class209doTheMathEff - $_Z10initializePP9BaseClass$_ZN7Class199doTheMathEff)
$_Z10initializePP9BaseClass$_ZN7Class199doTheMathEff:
[----:B------:R-:W-:Y:S01]  /*2620*/  FADD R4, R6, R7 ;  /* 0x0000000706047221 */ /* 0x000fe20000000000 */
[----:B------:R-:W-:Y:S06]  /*2630*/  RET.REL.NODEC R20 `(_Z10initializePP9BaseClass) ;  /* 0xffffffd814707950 */ /* 0x000fec0003c3ffff */
        .type           $_Z10initializePP9BaseClass$_ZN7Class209doTheMathEff,@function
        .size           $_Z10initializePP9BaseClass$_ZN7Class209doTheMathEff,($_Z10initializePP9BaseClass$_ZN7Class219doTheMathEff - $_Z10initializePP9BaseClass$_ZN7Class209doTheMathEff)
$_Z10initializePP9BaseClass$_ZN7Class209doTheMathEff:
[----:B------:R-:W-:Y:S01]  /*2640*/  FADD R4, R6, R7 ;  /* 0x0000000706047221 */ /* 0x000fe20000000000 */
[----:B------:R-:W-:Y:S06]  /*2650*/  RET.REL.NODEC R20 `(_Z10initializePP9BaseClass) ;  /* 0xffffffd814687950 */ /* 0x000fec0003c3ffff */
        .type           $_Z10initializePP9BaseClass$_ZN7Class219doTheMathEff,@function
        .size           $_Z10initializePP9BaseClass$_ZN7Class219doTheMathEff,($_Z10initializePP9BaseClass$_ZN7Class229doTheMathEff - $_Z10initializePP9BaseClass$_ZN7Class219doTheMathEff)
$_Z10initializePP9BaseClass$_ZN7Class219doTheMathEff:
[----:B------:R-:W-:Y:S01]  /*2660*/  FADD R4, R6, R7 ;  /* 0x0000000706047221 */ /* 0x000fe20000000000 */
[----:B------:R-:W-:Y:S06]  /*2670*/  RET.REL.NODEC R20 `(_Z10initializePP9BaseClass) ;  /* 0xffffffd814607950 */ /* 0x000fec0003c3ffff */
        .type           $_Z10initializePP9BaseClass$_ZN7Class229doTheMathEff,@function
        .size           $_Z10initializePP9BaseClass$_ZN7Class229doTheMathEff,($_Z10initializePP9BaseClass$_ZN7Class239doTheMathEff - $_Z10initializePP9BaseClass$_ZN7Class229doTheMathEff)
$_Z10initializePP9BaseClass$_ZN7Class229doTheMathEff:
[----:B------:R-:W-:Y:S01]  /*2680*/  FADD R4, R6, R7 ;  /* 0x0000000706047221 */ /* 0x000fe20000000000 */
[----:B------:R-:W-:Y:S06]  /*2690*/  RET.REL.NODEC R20 `(_Z10initializePP9BaseClass) ;  /* 0xffffffd814587950 */ /* 0x000fec0003c3ffff */
        .type           $_Z10initializePP9BaseClass$_ZN7Class239doTheMathEff,@function
        .size           $_Z10initializePP9BaseClass$_ZN7Class239doTheMathEff,($_Z10initializePP9BaseClass$_ZN7Class249doTheMathEff - $_Z10initializePP9BaseClass$_ZN7Class239doTheMathEff)
$_Z10initializePP9BaseClass$_ZN7Class239doTheMathEff:
[----:B------:R-:W-:Y:S01]  /*26a0*/  FADD R4, R6, R7 ;  /* 0x0000000706047221 */ /* 0x000fe20000000000 */
[----:B------:R-:W-:Y:S06]  /*26b0*/  RET.REL.NODEC R20 `(_Z10initializePP9BaseClass) ;  /* 0xffffffd814507950 */ /* 0x000fec0003c3ffff */
        .type           $_Z10initializePP9BaseClass$_ZN7Class249doTheMathEff,@function
        .size           $_Z10initializePP9BaseClass$_ZN7Class249doTheMathEff,($_Z10initializePP9BaseClass$_ZN7Class259doTheMathEff - $_Z10initializePP9BaseClass$_ZN7Class249doTheMathEff)
$_Z10initializePP9BaseClass$_ZN7Class249doTheMathEff:
[----:B------:R-:W-:Y:S01]  /*26c0*/  FADD R4, R6, R7 ;  /* 0x0000000706047221 */ /* 0x000fe20000000000 */
[----:B------:R-:W-:Y:S06]  /*26d0*/  RET.REL.NODEC R20 `(_Z10initializePP9BaseClass) ;  /* 0xffffffd814487950 */ /* 0x000fec0003c3ffff */
        .type           $_Z10initializePP9BaseClass$_ZN7Class259doTheMathEff,@function
        .size           $_Z10initializePP9BaseClass$_ZN7Class259doTheMathEff,($_Z10initializePP9BaseClass$_ZN7Class269doTheMathEff - $_Z10initializePP9BaseClass$_ZN7Class259doTheMathEff)
$_Z10initializePP9BaseClass$_ZN7Class259doTheMathEff:
[----:B------:R-:W-:Y:S01]  /*26e0*/  FADD R4, R6, R7 ;  /* 0x0000000706047221 */ /* 0x000fe20000000000 */
[----:B------:R-:W-:Y:S06]  /*26f0*/  RET.REL.NODEC R20 `(_Z10initializePP9BaseClass) ;  /* 0xffffffd814407950 */ /* 0x000fec0003c3ffff */
        .type           $_Z10initializePP9BaseClass$_ZN7Class269doTheMathEff,@function
        .size           $_Z10initializePP9BaseClass$_ZN7Class269doTheMathEff,($_Z10initializePP9BaseClass$_ZN7Class279doTheMathEff - $_Z10initializePP9BaseClass$_ZN7Class269doTheMathEff)
$_Z10initializePP9BaseClass$_ZN7Class269doTheMathEff:
[----:B------:R-:W-:Y:S01]  /*2700*/  FADD R4, R6, R7 ;  /* 0x0000000706047221 */ /* 0x000fe20000000000 */
[----:B------:R-:W-:Y:S06]  /*2710*/  RET.REL.NODEC R20 `(_Z10initializePP9BaseClass) ;  /* 0xffffffd814387950 */ /* 0x000fec0003c3ffff */
        .type           $_Z10initializePP9BaseClass$_ZN7Class279doTheMathEff,@function
        .size           $_Z10initializePP9BaseClass$_ZN7Class279doTheMathEff,($_Z10initializePP9BaseClass$_ZN7Class289doTheMathEff - $_Z10initializePP9BaseClass$_ZN7Class279doTheMathEff)
$_Z10initializePP9BaseClass$_ZN7Class279doTheMathEff:
[----:B------:R-:W-:Y:S01]  /*2720*/  FADD R4, R6, R7 ;  /* 0x0000000706047221 */ /* 0x000fe20000000000 */
[----:B------:R-:W-:Y:S06]  /*2730*/  RET.REL.NODEC R20 `(_Z10initializePP9BaseClass) ;  /* 0xffffffd814307950 */ /* 0x000fec0003c3ffff */
        .type           $_Z10initializePP9BaseClass$_ZN7Class289doTheMathEff,@function
        .size           $_Z10initializePP9BaseClass$_ZN7Class289doTheMathEff,($_Z10initializePP9BaseClass$_ZN7Class299doTheMathEff - $_Z10initializePP9BaseClass$_ZN7Class289doTheMathEff)
$_Z10initializePP9BaseClass$_ZN7Class289doTheMathEff:
[----:B------:R-:W-:Y:S01]  /*2740*/  FADD R4, R6, R7 ;  /* 0x0000000706047221 */ /* 0x000fe20000000000 */
[----:B------:R-:W-:Y:S06]  /*2750*/  RET.REL.NODEC R20 `(_Z10initializePP9BaseClass) ;  /* 0xffffffd814287950 */ /* 0x000fec0003c3ffff */
        .type           $_Z10initializePP9BaseClass$_ZN7Class299doTheMathEff,@function
        .size           $_Z10initializePP9BaseClass$_ZN7Class299doTheMathEff,($_Z10initializePP9BaseClass$_ZN7Class309doTheMathEff - $_Z10initializePP9BaseClass$_ZN7Class299doTheMathEff)
$_Z10initializePP9BaseClass$_ZN7Class299doTheMathEff:
[----:B------:R-:W-:Y:S01]  /*2760*/  FADD R4, R6, R7 ;  /* 0x0000000706047221 */ /* 0x000fe20000000000 */
[----:B------:R-:W-:Y:S06]  /*2770*/  RET.REL.NODEC R20 `(_Z10initializePP9BaseClass) ;  /* 0xffffffd814207950 */ /* 0x000fec0003c3ffff */
        .type           $_Z10initializePP9BaseClass$_ZN7Class309doTheMathEff,@function
        .size           $_Z10initializePP9BaseClass$_ZN7Class309doTheMathEff,($_Z10initializePP9BaseClass$_ZN7Class319doTheMathEff - $_Z10initializePP9BaseClass$_ZN7Class309doTheMathEff)
$_Z10initializePP9BaseClass$_ZN7Class309doTheMathEff:
[----:B------:R-:W-:Y:S01]  /*2780*/  FADD R4, R6, R7 ;  /* 0x0000000706047221 */ /* 0x000fe20000000000 */
[----:B------:R-:W-:Y:S06]  /*2790*/  RET.REL.NODEC R20 `(_Z10initializePP9BaseClass) ;  /* 0xffffffd814187950 */ /* 0x000fec0003c3ffff */
        .type           $_Z10initializePP9BaseClass$_ZN7Class319doTheMathEff,@function
        .size           $_Z10initializePP9BaseClass$_ZN7Class319doTheMathEff,(.L_x_133 - $_Z10initializePP9BaseClass$_ZN7Class319doTheMathEff)
$_Z10initializePP9BaseClass$_ZN7Class319doTheMathEff:
[----:B------:R-:W-:Y:S01]  /*27a0*/  FADD R4, R6, R7 ;  /* 0x0000000706047221 */ /* 0x000fe20000000000 */
[----:B------:R-:W-:Y:S06]  /*27b0*/  RET.REL.NODEC R20 `(_Z10initializePP9BaseClass) ;  /* 0xffffffd814107950 */ /* 0x000fec0003c3ffff */
.L_x_69:
        /* <DEDUP_REMOVED lines=12> */
.L_x_133:


//--------------------- .nv.global.init           --------------------------
	.section	.nv.global.init,"aw",@progbits
	.align	8
.nv.global.init:
	.type		_ZTV7Class10,@object
	.size		_ZTV7Class10,(_ZTV7Class26 - _ZTV7Class10)
_ZTV7Class10:
        /*0000*/ 	.byte	0x00, 0x00, 0x00, 0x00, 0x00, 0x00, 0x00, 0x00, 0x00, 0x00, 0x00, 0x00, 0x00, 0x00, 0x00, 0x00
        /*0010*/ 	.byte	0x80, 0x00, 0x00, 0x00, 0x00, 0x00, 0x00, 0x00
	.type		_ZTV7Class26,@object
	.size		_ZTV7Class26,(_ZTV6Class2 - _ZTV7Class26)
_ZTV7Class26:
        /*0018*/ 	.byte	0x00, 0x00, 0x00, 0x00, 0x00, 0x00, 0x00, 0x00, 0x00, 0x00, 0x00, 0x00, 0x00, 0x00, 0x00, 0x00
        /*0028*/ 	.byte	0xe0, 0x00, 0x00, 0x00, 0x00, 0x00, 0x00, 0x00
	.type		_ZTV6Class2,@object
	.size		_ZTV6Class2,(_ZTV7Class18 - _ZTV6Class2)
_ZTV6Class2:
        /*0030*/ 	.byte	0x00, 0x00, 0x00, 0x00, 0x00, 0x00, 0x00, 0x00, 0x00, 0x00, 0x00, 0x00, 0x00, 0x00, 0x00, 0x00
        /*0040*/ 	.byte	0x18, 0x00, 0x00, 0x00, 0x00, 0x00, 0x00, 0x00
	.type		_ZTV7Class18,@object
	.size		_ZTV7Class18,(_ZTV7Class14 - _ZTV7Class18)
_ZTV7Class18:
        /*0048*/ 	.byte	0x00, 0x00, 0x00, 0x00, 0x00, 0x00, 0x00, 0x00, 0x00, 0x00, 0x00, 0x00, 0x00, 0x00, 0x00, 0x00
        /*0058*/ 	.byte	0xb0, 0x00, 0x00, 0x00, 0x00, 0x00, 0x00, 0x00
	.type		_ZTV7Class14,@object
	.size		_ZTV7Class14,(_ZTV7Class30 - _ZTV7Class14)
_ZTV7Class14:
        /*0060*/ 	.byte	0x00, 0x00, 0x00, 0x00, 0x00, 0x00, 0x00, 0x00, 0x00, 0x00, 0x00, 0x00, 0x00, 0x00, 0x00, 0x00
        /*0070*/ 	.byte	0x98, 0x00, 0x00, 0x00, 0x00, 0x00, 0x00, 0x00
	.type		_ZTV7Class30,@object
	.size		_ZTV7Class30,(_ZTV6Class6 - _ZTV7Class30)
_ZTV7Class30:
        /*0078*/ 	.byte	0x00, 0x00, 0x00, 0x00, 0x00, 0x00, 0x00, 0x00, 0x00, 0x00, 0x00, 0x00, 0x00, 0x00, 0x00, 0x00
        /*0088*/ 	.byte	0xf8, 0x00, 0x00, 0x00, 0x00, 0x00, 0x00, 0x00
	.type		_ZTV6Class6,@object
	.size		_ZTV6Class6,(_ZTV7Class22 - _ZTV6Class6)
_ZTV6Class6:
        /*0090*/ 	.byte	0x00, 0x00, 0x00, 0x00, 0x00, 0x00, 0x00, 0x00, 0x00, 0x00, 0x00, 0x00, 0x00, 0x00, 0x00, 0x00
        /*00a0*/ 	.byte	0x68, 0x00, 0x00, 0x00, 0x00, 0x00, 0x00, 0x00
	.type		_ZTV7Class22,@object
	.size		_ZTV7Class22,(_ZTV6Class8 - _ZTV7Class22)
_ZTV7Class22:
        /*00a8*/ 	.byte	0x00, 0x00, 0x00, 0x00, 0x00, 0x00, 0x00, 0x00, 0x00, 0x00, 0x00, 0x00, 0x00, 0x00, 0x00, 0x00
        /*00b8*/ 	.byte	0xc8, 0x00, 0x00, 0x00, 0x00, 0x00, 0x00, 0x00
	.type		_ZTV6Class8,@object
	.size		_ZTV6Class8,(_ZTV7Class24 - _ZTV6Class8)
_ZTV6Class8:
        /*00c0*/ 	.byte	0x00, 0x00, 0x00, 0x00, 0x00, 0x00, 0x00, 0x00, 0x00, 0x00, 0x00, 0x00, 0x00, 0x00, 0x00, 0x00
        /*00d0*/ 	.byte	0x30, 0x00, 0x00, 0x00, 0x00, 0x00, 0x00, 0x00
	.type		_ZTV7Class24,@object
	.size		_ZTV7Class24,(_ZTV6Class0 - _ZTV7Class24)
_ZTV7Class24:
        /*00d8*/ 	.byte	0x00, 0x00, 0x00, 0x00, 0x00, 0x00, 0x00, 0x00, 0x00, 0x00, 0x00, 0x00, 0x00, 0x00, 0x00, 0x00
        /*00e8*/ 	.byte	0x50, 0x00, 0x00, 0x00, 0x00, 0x00, 0x00, 0x00
	.type		_ZTV6Class0,@object
	.size		_ZTV6Class0,(_ZTV7Class16 - _ZTV6Class0)
_ZTV6Class0:
        /*00f0*/ 	.byte	0x00, 0x00, 0x00, 0x00, 0x00, 0x00, 0x00, 0x00, 0x00, 0x00, 0x00, 0x00, 0x00, 0x00, 0x00, 0x00
        /*0100*/ 	.byte	0x08, 0x00, 0x00, 0x00, 0x00, 0x00, 0x00, 0x00
	.type		_ZTV7Class16,@object
	.size		_ZTV7Class16,(_ZTV7Class12 - _ZTV7Class16)
_ZTV7Class16:
        /*0108*/ 	.byte	0x00, 0x00, 0x00, 0x00, 0x00, 0x00, 0x00, 0x00, 0x00, 0x00, 0x00, 0x00, 0x00, 0x00, 0x00, 0x00
        /*0118*/ 	.byte	0x40, 0x00, 0x00, 0x00, 0x00, 0x00, 0x00, 0x00
	.type		_ZTV7Class12,@object
	.size		_ZTV7Class12,(_ZTV7Class28 - _ZTV7Class12)
_ZTV7Class12:
        /*0120*/ 	.byte	0x00, 0x00, 0x00, 0x00, 0x00, 0x00, 0x00, 0x00, 0x00, 0x00, 0x00, 0x00, 0x00, 0x00, 0x00, 0x00
        /*0130*/ 	.byte	0x38, 0x00, 0x00, 0x00, 0x00, 0x00, 0x00, 0x00
	.type		_ZTV7Class28,@object
	.size		_ZTV7Class28,(_ZTV6Class4 - _ZTV7Class28)
_ZTV7Class28:
        /*0138*/ 	.byte	0x00, 0x00, 0x00, 0x00, 0x00, 0x00, 0x00, 0x00, 0x00, 0x00, 0x00, 0x00, 0x00, 0x00, 0x00, 0x00
        /*0148*/ 	.byte	0x58, 0x00, 0x00, 0x00, 0x00, 0x00, 0x00, 0x00
	.type		_ZTV6Class4,@object
	.size		_ZTV6Class4,(_ZTV7Class20 - _ZTV6Class4)
_ZTV6Class4:
        /*0150*/ 	.byte	0x00, 0x00, 0x00, 0x00, 0x00, 0x00, 0x00, 0x00, 0x00, 0x00, 0x00, 0x00, 0x00, 0x00, 0x00, 0x00
        /*0160*/ 	.byte	0x28, 0x00, 0x00, 0x00, 0x00, 0x00, 0x00, 0x00
	.type		_ZTV7Class20,@object
	.size		_ZTV7Class20,(_ZTV7Class11 - _ZTV7Class20)
_ZTV7Class20:
        /*0168*/ 	.byte	0x00, 0x00, 0x00, 0x00, 0x00, 0x00, 0x00, 0x00, 0x00, 0x00, 0x00, 0x00, 0x00, 0x00, 0x00, 0x00
        /*0178*/ 	.byte	0x48, 0x00, 0x00, 0x00, 0x00, 0x00, 0x00, 0x00
	.type		_ZTV7Class11,@object
	.size		_ZTV7Class11,(_ZTV7Class27 - _ZTV7Class11)
_ZTV7Class11:
        /*0180*/ 	.byte	0x00, 0x00, 0x00, 0x00, 0x00, 0x00, 0x00, 0x00, 0x00, 0x00, 0x00, 0x00, 0x00, 0x00, 0x00, 0x00
        /*0190*/ 	.byte	0x88, 0x00, 0x00, 0x00, 0x00, 0x00, 0x00, 0x00
	.type		_ZTV7Class27,@object
	.size		_ZTV7Class27,(_ZTV6Class3 - _ZTV7Class27)
_ZTV7Class27:
        /*0198*/ 	.byte	0x00, 0x00, 0x00, 0x00, 0x00, 0x00, 0x00, 0x00, 0x00, 0x00, 0x00, 0x00, 0x00, 0x00, 0x00, 0x00
        /*01a8*/ 	.byte	0xe8, 0x00, 0x00, 0x00, 0x00, 0x00, 0x00, 0x00
	.type		_ZTV6Class3,@object
	.size		_ZTV6Class3,(_ZTV7Class19 - _ZTV6Class3)
_ZTV6Class3:
        /*01b0*/ 	.byte	0x00, 0x00, 0x00, 0x00, 0x00, 0x00, 0x00, 0x00, 0x00, 0x00, 0x00, 0x00, 0x00, 0x00, 0x00, 0x00
        /*01c0*/ 	.byte	0x20, 0x00, 0x00, 0x00, 0x00, 0x00, 0x00, 0x00
	.type		_ZTV7Class19,@object
	.size		_ZTV7Class19,(_ZTV7Class15 - _ZTV7Class19)
_ZTV7Class19:
        /*01c8*/ 	.byte	0x00, 0x00, 0x00, 0x00, 0x00, 0x00, 0x00, 0x00, 0x00, 0x00, 0x00, 0x00, 0x00, 0x00, 0x00, 0x00
        /*01d8*/ 	.byte	0xb8, 0x00, 0x00, 0x00, 0x00, 0x00, 0x00, 0x00
	.type		_ZTV7Class15,@object
	.size		_ZTV7Class15,(_ZTV7Class31 - _ZTV7Class15)
_ZTV7Class15:
        /*01e0*/ 	.byte	0x00, 0x00, 0x00, 0x00, 0x00, 0x00, 0x00, 0x00, 0x00, 0x00, 0x00, 0x00, 0x00, 0x00, 0x00, 0x00
        /*01f0*/ 	.byte	0xa0, 0x00, 0x00, 0x00, 0x00, 0x00, 0x00, 0x00
	.type		_ZTV7Class31,@object
	.size		_ZTV7Class31,(_ZTV6Class7 - _ZTV7Class31)
_ZTV7Class31:
        /*01f8*/ 	.byte	0x00, 0x00, 0x00, 0x00, 0x00, 0x00, 0x00, 0x00, 0x00, 0x00, 0x00, 0x00, 0x00, 0x00, 0x00, 0x00
        /*0208*/ 	.byte	0x00, 0x01, 0x00, 0x00, 0x00, 0x00, 0x00, 0x00
	.type		_ZTV6Class7,@object
	.size		_ZTV6Class7,(_ZTV7Class23 - _ZTV6Class7)
_ZTV6Class7:
        /*0210*/ 	.byte	0x00, 0x00, 0x00, 0x00, 0x00, 0x00, 0x00, 0x00, 0x00, 0x00, 0x00, 0x00, 0x00, 0x00, 0x00, 0x00
        /*0220*/ 	.byte	0x70, 0x00, 0x00, 0x00, 0x00, 0x00, 0x00, 0x00
	.type		_ZTV7Class23,@object
	.size		_ZTV7Class23,(_ZTV6Class9 - _ZTV7Class23)
_ZTV7Class23:
        /*0228*/ 	.byte	0x00, 0x00, 0x00, 0x00, 0x00, 0x00, 0x00, 0x00, 0x00, 0x00, 0x00, 0x00, 0x00, 0x00, 0x00, 0x00
        /*0238*/ 	.byte	0xd0, 0x00, 0x00, 0x00, 0x00, 0x00, 0x00, 0x00
	.type		_ZTV6Class9,@object
	.size		_ZTV6Class9,(_ZTV7Class25 - _ZTV6Class9)
_ZTV6Class9:
        /*0240*/ 	.byte	0x00, 0x00, 0x00, 0x00, 0x00, 0x00, 0x00, 0x00, 0x00, 0x00, 0x00, 0x00, 0x00, 0x00, 0x00, 0x00
        /*0250*/ 	.byte	0x78, 0x00, 0x00, 0x00, 0x00, 0x00, 0x00, 0x00
	.type		_ZTV7Class25,@object
	.size		_ZTV7Class25,(_ZTV6Class1 - _ZTV7Class25)
_ZTV7Class25:
        /*0258*/ 	.byte	0x00, 0x00, 0x00, 0x00, 0x00, 0x00, 0x00, 0x00, 0x00, 0x00, 0x00, 0x00, 0x00, 0x00, 0x00, 0x00
        /*0268*/ 	.byte	0xd8, 0x00, 0x00, 0x00, 0x00, 0x00, 0x00, 0x00
	.type		_ZTV6Class1,@object
	.size		_ZTV6Class1,(_ZTV7Class17 - _ZTV6Class1)
_ZTV6Class1:
        /*0270*/ 	.byte	0x00, 0x00, 0x00, 0x00, 0x00, 0x00, 0x00, 0x00, 0x00, 0x00, 0x00, 0x00, 0x00, 0x00, 0x00, 0x00
        /*0280*/ 	.byte	0x10, 0x00, 0x00, 0x00, 0x00, 0x00, 0x00, 0x00
	.type		_ZTV7Class17,@object
	.size		_ZTV7Class17,(_ZTV7Class13 - _ZTV7Class17)
_ZTV7Class17:
        /*0288*/ 	.byte	0x00, 0x00, 0x00, 0x00, 0x00, 0x00, 0x00, 0x00, 0x00, 0x00, 0x00, 0x00, 0x00, 0x00, 0x00, 0x00
        /*0298*/ 	.byte	0xa8, 0x00, 0x00, 0x00, 0x00, 0x00, 0x00, 0x00
	.type		_ZTV7Class13,@object
	.size		_ZTV7Class13,(_ZTV7Class29 - _ZTV7Class13)
_ZTV7Class13:
        /*02a0*/ 	.byte	0x00, 0x00, 0x00, 0x00, 0x00, 0x00, 0x00, 0x00, 0x00, 0x00, 0x00, 0x00, 0x00, 0x00, 0x00, 0x00
        /*02b0*/ 	.byte	0x90, 0x00, 0x00, 0x00, 0x00, 0x00, 0x00, 0x00
	.type		_ZTV7Class29,@object
	.size		_ZTV7Class29,(_ZTV6Class5 - _ZTV7Class29)
_ZTV7Class29:
        /*02b8*/ 	.byte	0x00, 0x00, 0x00, 0x00, 0x00, 0x00, 0x00, 0x00, 0x00, 0x00, 0x00, 0x00, 0x00, 0x00, 0x00, 0x00
        /*02c8*/ 	.byte	0xf0, 0x00, 0x00, 0x00, 0x00, 0x00, 0x00, 0x00
	.type		_ZTV6Class5,@object
	.size		_ZTV6Class5,(_ZTV7Class21 - _ZTV6Class5)
_ZTV6Class5:
        /*02d0*/ 	.byte	0x00, 0x00, 0x00, 0x00, 0x00, 0x00, 0x00, 0x00, 0x00, 0x00, 0x00, 0x00, 0x00, 0x00, 0x00, 0x00
        /*02e0*/ 	.byte	0x60, 0x00, 0x00, 0x00, 0x00, 0x00, 0x00, 0x00
	.type		_ZTV7Class21,@object
	.size		_ZTV7Class21,(.L_21 - _ZTV7Class21)
_ZTV7Class21:
        /*02e8*/ 	.byte	0x00, 0x00, 0x00, 0x00, 0x00, 0x00, 0x00, 0x00, 0x00, 0x00, 0x00, 0x00, 0x00, 0x00, 0x00, 0x00
        /*02f8*/ 	.byte	0xc0, 0x00, 0x00, 0x00, 0x00, 0x00, 0x00, 0x00
.L_21:


//--------------------- .nv.shared.reserved.0     --------------------------
	.section	.nv.shared.reserved.0,"aw",@nobits
	.weak		__nv_reservedSMEM_offset_0_alias
	.size		__nv_reservedSMEM_offset_0_alias, 0, 64
	.other		__nv_reservedSMEM_offset_0_alias,@"STO_CUDA_RESERVED_SHARED STV_DEFAULT"
__nv_reservedSMEM_offset_0_alias:
	.zero		0
	.zero		64


//--------------------- .nv.constant0._Z11ooVectorAddPKfS0_PfiPP9BaseClass --------------------------
	.section	.nv.constant0._Z11ooVectorAddPKfS0_PfiPP9BaseClass,"a",@progbits
	.sectionflags	@""
	.align	4
.nv.constant0._Z11ooVectorAddPKfS0_PfiPP9BaseClass:
	.zero		936


//--------------------- .nv.constant0._Z10initializePP9BaseClass --------------------------
	.section	.nv.constant0._Z10initializePP9BaseClass,"a",@progbits
	.sectionflags	@""
	.align	4
.nv.constant0._Z10initializePP9BaseClass:
	.zero		904


//--------------------- SYMBOLS --------------------------

	.type		.nv.reservedSmem.offset0,@object
	.size		.nv.reservedSmem.offset0,0x4
	.type		malloc,@function
